	.target	sm_100a

	.elftype	@"ET_EXEC"


//--------------------- .note.nv.tkinfo           --------------------------
	.section	.note.nv.tkinfo,"",@"SHT_NOTE"
	.sectionflags	@"SHF_NOTE_NV_TKINFO"
	.tkinfo
        /*0018*/ 	.word	0x00000002
        /*0030*/ 	.string	""
        /*0030*/ 	.string	"ptxas"
        /*0030*/ 	.string	"Cuda compilation tools, release 13.0, V13.0.88"
        /*0030*/ 	.string	"Build cuda_13.0.r13.0/compiler.36424714_0"
        /*0030*/ 	.string	"-arch sm_100a -m 64 "



//--------------------- .note.nv.cuinfo           --------------------------
	.section	.note.nv.cuinfo,"",@"SHT_NOTE"
	.sectionflags	@"SHF_NOTE_NV_CUINFO"
        /*0018*/ 	.short	0x0002
        /*001a*/ 	.short	0x0064
        /*001c*/ 	.short	0x0082
	.zero		2


//--------------------- .nv.info                  --------------------------
	.section	.nv.info,"",@"SHT_CUDA_INFO"
	.align	4


	//----- nvinfo : EIATTR_REGCOUNT
	.align		4
        /*0000*/ 	.byte	0x04, 0x2f
        /*0002*/ 	.short	(.L_19 - .L_18)
	.align		4
.L_18:
        /*0004*/ 	.word	index@(_ZN7cutlass13device_kernelINS_4gemm6kernel13GemmUniversalIN4cute5tupleIJiiiiEEENS1_10collective13CollectiveMmaINS1_35MainloopSm100TmaUmmaWarpSpecializedILi8ELi2ELi4ENS5_IJNS4_1CILi1EEENSA_ILi2EEESB_EEEEENS5_IJNSA_ILi128EEENSA_ILi64EEENSA_ILi32EEEEEENS_10tfloat32_tENS5_IJlSB_lEEESJ_SK_NS4_8TiledMMAINS4_8MMA_AtomIJNS4_17SM100_MMA_TF32_SSISJ_SJ_fLi128ELi64ELNS4_4UMMA5MajorE0ELSP_0ELNSO_7ScaleInE0ELSQ_0EEEEEENS4_6LayoutINS5_IJSB_SB_SB_EEENS5_IJNSA_ILi0EEESV_SV_EEEEENS5_IJNS4_10UnderscoreESY_SY_EEEEENS4_23SM90_TMA_LOAD_MULTICASTENS4_14ComposedLayoutINS4_7SwizzleILi3ELi4ELi3EEENS4_18smem_ptr_flag_bitsILi32EEENST_INS5_IJNSA_ILi8EEESH_EEENS5_IJSH_SB_EEEEEEEvNS4_8identityENS4_13SM90_TMA_LOADES1B_vS1C_EENS_8epilogue10collective18CollectiveEpilogueINS1F_23Sm100TmaWarpSpecializedILi4ELi2ELi16ELb1ELb0EEEJSI_NS5_IJNST_ISF_SB_EENST_INSA_ILi16EEESB_EEEEESJ_SK_SJ_SK_NS1F_6fusion15FusionCallbacksIS1J_NS1O_17LinearCombinationISJ_fSJ_fLNS_15FloatRoundStyleE2EEESI_S1N_JEEENS4_5SM1004TMEM4LOAD26SM100_TMEM_LOAD_32dp32b16xES1D_NS12_INS13_ILi2ELi4ELi3EEES16_NST_INS5_IJS17_S1L_EEENS5_IJS1L_SB_EEEEEEENS4_39AutoVectorizingCopyWithAssumedAlignmentILi128EEENS4_14SM90_TMA_STOREES22_S24_S24_EEEvvEEEEvNT_6ParamsE)
        /*0008*/ 	.word	0x0000004d


	//----- nvinfo : EIATTR_FRAME_SIZE
	.align		4
.L_19:
        /*000c*/ 	.byte	0x04, 0x11
        /*000e*/ 	.short	(.L_21 - .L_20)
	.align		4
.L_20:
        /*0010*/ 	.word	index@($__internal_2_$__cuda_sm10x_tcgen05_guardrail_trap_unallocated_columns_being_dealloced)
        /*0014*/ 	.word	0x00000000


	//----- nvinfo : EIATTR_FRAME_SIZE
	.align		4
.L_21:
        /*0018*/ 	.byte	0x04, 0x11
        /*001a*/ 	.short	(.L_23 - .L_22)
	.align		4
.L_22:
        /*001c*/ 	.word	index@($__internal_1_$__cuda_sm10x_tcgen05_guardrail_trap_phase_invalid_during_alloc)
        /*0020*/ 	.word	0x00000000


	//----- nvinfo : EIATTR_FRAME_SIZE
	.align		4
.L_23:
        /*0024*/ 	.byte	0x04, 0x11
        /*0026*/ 	.short	(.L_25 - .L_24)
	.align		4
.L_24:
        /*0028*/ 	.word	index@($__internal_0_$__cuda_sm10x_tcgen05_guardrail_trap_col_being_dealloced_not_returned_by_alloc)
        /*002c*/ 	.word	0x00000000


	//----- nvinfo : EIATTR_FRAME_SIZE
	.align		4
.L_25:
        /*0030*/ 	.byte	0x04, 0x11
        /*0032*/ 	.short	(.L_27 - .L_26)
	.align		4
.L_26:
        /*0034*/ 	.word	index@(_ZN7cutlass13device_kernelINS_4gemm6kernel13GemmUniversalIN4cute5tupleIJiiiiEEENS1_10collective13CollectiveMmaINS1_35MainloopSm100TmaUmmaWarpSpecializedILi8ELi2ELi4ENS5_IJNS4_1CILi1EEENSA_ILi2EEESB_EEEEENS5_IJNSA_ILi128EEENSA_ILi64EEENSA_ILi32EEEEEENS_10tfloat32_tENS5_IJlSB_lEEESJ_SK_NS4_8TiledMMAINS4_8MMA_AtomIJNS4_17SM100_MMA_TF32_SSISJ_SJ_fLi128ELi64ELNS4_4UMMA5MajorE0ELSP_0ELNSO_7ScaleInE0ELSQ_0EEEEEENS4_6LayoutINS5_IJSB_SB_SB_EEENS5_IJNSA_ILi0EEESV_SV_EEEEENS5_IJNS4_10UnderscoreESY_SY_EEEEENS4_23SM90_TMA_LOAD_MULTICASTENS4_14ComposedLayoutINS4_7SwizzleILi3ELi4ELi3EEENS4_18smem_ptr_flag_bitsILi32EEENST_INS5_IJNSA_ILi8EEESH_EEENS5_IJSH_SB_EEEEEEEvNS4_8identityENS4_13SM90_TMA_LOADES1B_vS1C_EENS_8epilogue10collective18CollectiveEpilogueINS1F_23Sm100TmaWarpSpecializedILi4ELi2ELi16ELb1ELb0EEEJSI_NS5_IJNST_ISF_SB_EENST_INSA_ILi16EEESB_EEEEESJ_SK_SJ_SK_NS1F_6fusion15FusionCallbacksIS1J_NS1O_17LinearCombinationISJ_fSJ_fLNS_15FloatRoundStyleE2EEESI_S1N_JEEENS4_5SM1004TMEM4LOAD26SM100_TMEM_LOAD_32dp32b16xES1D_NS12_INS13_ILi2ELi4ELi3EEES16_NST_INS5_IJS17_S1L_EEENS5_IJS1L_SB_EEEEEEENS4_39AutoVectorizingCopyWithAssumedAlignmentILi128EEENS4_14SM90_TMA_STOREES22_S24_S24_EEEvvEEEEvNT_6ParamsE)
        /*0038*/ 	.word	0x00000000


	//----- nvinfo : EIATTR_MIN_STACK_SIZE
	.align		4
.L_27:
        /*003c*/ 	.byte	0x04, 0x12
        /*003e*/ 	.short	(.L_29 - .L_28)
	.align		4
.L_28:
        /*0040*/ 	.word	index@(_ZN7cutlass13device_kernelINS_4gemm6kernel13GemmUniversalIN4cute5tupleIJiiiiEEENS1_10collective13CollectiveMmaINS1_35MainloopSm100TmaUmmaWarpSpecializedILi8ELi2ELi4ENS5_IJNS4_1CILi1EEENSA_ILi2EEESB_EEEEENS5_IJNSA_ILi128EEENSA_ILi64EEENSA_ILi32EEEEEENS_10tfloat32_tENS5_IJlSB_lEEESJ_SK_NS4_8TiledMMAINS4_8MMA_AtomIJNS4_17SM100_MMA_TF32_SSISJ_SJ_fLi128ELi64ELNS4_4UMMA5MajorE0ELSP_0ELNSO_7ScaleInE0ELSQ_0EEEEEENS4_6LayoutINS5_IJSB_SB_SB_EEENS5_IJNSA_ILi0EEESV_SV_EEEEENS5_IJNS4_10UnderscoreESY_SY_EEEEENS4_23SM90_TMA_LOAD_MULTICASTENS4_14ComposedLayoutINS4_7SwizzleILi3ELi4ELi3EEENS4_18smem_ptr_flag_bitsILi32EEENST_INS5_IJNSA_ILi8EEESH_EEENS5_IJSH_SB_EEEEEEEvNS4_8identityENS4_13SM90_TMA_LOADES1B_vS1C_EENS_8epilogue10collective18CollectiveEpilogueINS1F_23Sm100TmaWarpSpecializedILi4ELi2ELi16ELb1ELb0EEEJSI_NS5_IJNST_ISF_SB_EENST_INSA_ILi16EEESB_EEEEESJ_SK_SJ_SK_NS1F_6fusion15FusionCallbacksIS1J_NS1O_17LinearCombinationISJ_fSJ_fLNS_15FloatRoundStyleE2EEESI_S1N_JEEENS4_5SM1004TMEM4LOAD26SM100_TMEM_LOAD_32dp32b16xES1D_NS12_INS13_ILi2ELi4ELi3EEES16_NST_INS5_IJS17_S1L_EEENS5_IJS1L_SB_EEEEEEENS4_39AutoVectorizingCopyWithAssumedAlignmentILi128EEENS4_14SM90_TMA_STOREES22_S24_S24_EEEvvEEEEvNT_6ParamsE)
        /*0044*/ 	.word	0x00000000
.L_29:


//--------------------- .nv.compat                --------------------------
	.section	.nv.compat,"",@"SHT_CUDA_COMPAT_INFO"
	.align	4
        /*0000*/ 	.byte	0x02, 0x09, 0x01, 0x00, 0x02, 0x02, 0x02, 0x00, 0x02, 0x05, 0x05, 0x00, 0x03, 0x07, 0x01, 0x01
        /*0010*/ 	.byte	0x02, 0x03, 0x01, 0x00, 0x02, 0x06, 0x01, 0x00, 0x04, 0x0b, 0x08, 0x00, 0x09, 0x00, 0x00, 0x00
        /*0020*/ 	.byte	0x00, 0x00, 0x00, 0x00


//--------------------- .nv.info._ZN7cutlass13device_kernelINS_4gemm6kernel13GemmUniversalIN4cute5tupleIJiiiiEEENS1_10collective13CollectiveMmaINS1_35MainloopSm100TmaUmmaWarpSpecializedILi8ELi2ELi4ENS5_IJNS4_1CILi1EEENSA_ILi2EEESB_EEEEENS5_IJNSA_ILi128EEENSA_ILi64EEENSA_ILi32EEEEEENS_10tfloat32_tENS5_IJlSB_lEEESJ_SK_NS4_8TiledMMAINS4_8MMA_AtomIJNS4_17SM100_MMA_TF32_SSISJ_SJ_fLi128ELi64ELNS4_4UMMA5MajorE0ELSP_0ELNSO_7ScaleInE0ELSQ_0EEEEEENS4_6LayoutINS5_IJSB_SB_SB_EEENS5_IJNSA_ILi0EEESV_SV_EEEEENS5_IJNS4_10UnderscoreESY_SY_EEEEENS4_23SM90_TMA_LOAD_MULTICASTENS4_14ComposedLayoutINS4_7SwizzleILi3ELi4ELi3EEENS4_18smem_ptr_flag_bitsILi32EEENST_INS5_IJNSA_ILi8EEESH_EEENS5_IJSH_SB_EEEEEEEvNS4_8identityENS4_13SM90_TMA_LOADES1B_vS1C_EENS_8epilogue10collective18CollectiveEpilogueINS1F_23Sm100TmaWarpSpecializedILi4ELi2ELi16ELb1ELb0EEEJSI_NS5_IJNST_ISF_SB_EENST_INSA_ILi16EEESB_EEEEESJ_SK_SJ_SK_NS1F_6fusion15FusionCallbacksIS1J_NS1O_17LinearCombinationISJ_fSJ_fLNS_15FloatRoundStyleE2EEESI_S1N_JEEENS4_5SM1004TMEM4LOAD26SM100_TMEM_LOAD_32dp32b16xES1D_NS12_INS13_ILi2ELi4ELi3EEES16_NST_INS5_IJS17_S1L_EEENS5_IJS1L_SB_EEEEEEENS4_39AutoVectorizingCopyWithAssumedAlignmentILi128EEENS4_14SM90_TMA_STOREES22_S24_S24_EEEvvEEEEvNT_6ParamsE --------------------------
	.section	.nv.info._ZN7cutlass13device_kernelINS_4gemm6kernel13GemmUniversalIN4cute5tupleIJiiiiEEENS1_10collective13CollectiveMmaINS1_35MainloopSm100TmaUmmaWarpSpecializedILi8ELi2ELi4ENS5_IJNS4_1CILi1EEENSA_ILi2EEESB_EEEEENS5_IJNSA_ILi128EEENSA_ILi64EEENSA_ILi32EEEEEENS_10tfloat32_tENS5_IJlSB_lEEESJ_SK_NS4_8TiledMMAINS4_8MMA_AtomIJNS4_17SM100_MMA_TF32_SSISJ_SJ_fLi128ELi64ELNS4_4UMMA5MajorE0ELSP_0ELNSO_7ScaleInE0ELSQ_0EEEEEENS4_6LayoutINS5_IJSB_SB_SB_EEENS5_IJNSA_ILi0EEESV_SV_EEEEENS5_IJNS4_10UnderscoreESY_SY_EEEEENS4_23SM90_TMA_LOAD_MULTICASTENS4_14ComposedLayoutINS4_7SwizzleILi3ELi4ELi3EEENS4_18smem_ptr_flag_bitsILi32EEENST_INS5_IJNSA_ILi8EEESH_EEENS5_IJSH_SB_EEEEEEEvNS4_8identityENS4_13SM90_TMA_LOADES1B_vS1C_EENS_8epilogue10collective18CollectiveEpilogueINS1F_23Sm100TmaWarpSpecializedILi4ELi2ELi16ELb1ELb0EEEJSI_NS5_IJNST_ISF_SB_EENST_INSA_ILi16EEESB_EEEEESJ_SK_SJ_SK_NS1F_6fusion15FusionCallbacksIS1J_NS1O_17LinearCombinationISJ_fSJ_fLNS_15FloatRoundStyleE2EEESI_S1N_JEEENS4_5SM1004TMEM4LOAD26SM100_TMEM_LOAD_32dp32b16xES1D_NS12_INS13_ILi2ELi4ELi3EEES16_NST_INS5_IJS17_S1L_EEENS5_IJS1L_SB_EEEEEEENS4_39AutoVectorizingCopyWithAssumedAlignmentILi128EEENS4_14SM90_TMA_STOREES22_S24_S24_EEEvvEEEEvNT_6ParamsE,"",@"SHT_CUDA_INFO"
	.sectionflags	@""
	.align	4


	//----- nvinfo : EIATTR_CUDA_API_VERSION
	.align		4
        /*0000*/ 	.byte	0x04, 0x37
        /*0002*/ 	.short	(.L_31 - .L_30)
.L_30:
        /*0004*/ 	.word	0x00000082


	//----- nvinfo : EIATTR_KPARAM_INFO
	.align		4
.L_31:
        /*0008*/ 	.byte	0x04, 0x17
        /*000a*/ 	.short	(.L_33 - .L_32)
.L_32:
        /*000c*/ 	.word	0x00000000
        /*0010*/ 	.short	0x0000
        /*0012*/ 	.short	0x0000
        /*0014*/ 	.byte	0x00, 0xf0, 0x01, 0x20


	//----- nvinfo : EIATTR_AT_ENTRY_FRAGMENTS
	.align		4
.L_33:
        /*0018*/ 	.byte	0x04, 0x4f
        /*001a*/ 	.short	(.L_35 - .L_34)


	//   ....[0]....
.L_34:
        /*001c*/ 	.word	0x00000006


	//----- nvinfo : EIATTR_RESERVED_SMEM_USED
	.align		4
.L_35:
        /*0020*/ 	.byte	0x01, 0x41
	.zero		2


	//----- nvinfo : EIATTR_SPARSE_MMA_MASK
	.align		4
        /*0024*/ 	.byte	0x03, 0x50
        /*0026*/ 	.short	0x0000


	//----- nvinfo : EIATTR_TCGEN05_1CTA_USED
	.align		4
        /*0028*/ 	.byte	0x01, 0x51
	.zero		2


	//----- nvinfo : EIATTR_MAXREG_COUNT
	.align		4
        /*002c*/ 	.byte	0x03, 0x1b
        /*002e*/ 	.short	0x00ff


	//----- nvinfo : EIATTR_NUM_BARRIERS
	.align		4
        /*0030*/ 	.byte	0x02, 0x4c
        /*0032*/ 	.byte	0x07
	.zero		1


	//----- nvinfo : EIATTR_EXTERNS
	.align		4
        /*0034*/ 	.byte	0x04, 0x0f
        /*0036*/ 	.short	(.L_37 - .L_36)


	//   ....[0]....
	.align		4
.L_36:
        /*0038*/ 	.word	index@(__assertfail)


	//----- nvinfo : EIATTR_MERCURY_ISA_VERSION
	.align		4
.L_37:
        /*003c*/ 	.byte	0x03, 0x5f
        /*003e*/ 	.short	0x0101


	//----- nvinfo : EIATTR_INT_WARP_WIDE_INSTR_OFFSETS
	.align		4
        /*0040*/ 	.byte	0x04, 0x31
        /*0042*/ 	.short	(.L_39 - .L_38)


	//   ....[0]....
.L_38:
        /*0044*/ 	.word	0x00003fd0


	//   ....[1]....
        /*0048*/ 	.word	0x00004000


	//   ....[2]....
        /*004c*/ 	.word	0x00004020


	//   ....[3]....
        /*0050*/ 	.word	0x00004ba0


	//   ....[4]....
        /*0054*/ 	.word	0x00004c10


	//   ....[5]....
        /*0058*/ 	.word	0x00004ce0


	//   ....[6]....
        /*005c*/ 	.word	0x00004d60


	//   ....[7]....
        /*0060*/ 	.word	0x00004e50


	//   ....[8]....
        /*0064*/ 	.word	0x00004ed0


	//   ....[9]....
        /*0068*/ 	.word	0x00004fb0


	//   ....[10]....
        /*006c*/ 	.word	0x00005060


	//----- nvinfo : EIATTR_COOP_GROUP_MASK_REGIDS
	.align		4
.L_39:
        /*0070*/ 	.byte	0x04, 0x29
        /*0072*/ 	.short	(.L_41 - .L_40)


	//   ....[0]....
.L_40:
        /*0074*/ 	.word	0xffffffff


	//   ....[1]....
        /*0078*/ 	.word	0xffffffff


	//   ....[2]....
        /*007c*/ 	.word	0xffffffff


	//   ....[3]....
        /*0080*/ 	.word	0xffffffff


	//   ....[4]....
        /*0084*/ 	.word	0xffffffff


	//   ....[5]....
        /*0088*/ 	.word	0xffffffff


	//   ....[6]....
        /*008c*/ 	.word	0xffffffff


	//   ....[7]....
        /*0090*/ 	.word	0xffffffff


	//   ....[8]....
        /*0094*/ 	.word	0xffffffff


	//   ....[9]....
        /*0098*/ 	.word	0xffffffff


	//   ....[10]....
        /*009c*/ 	.word	0xffffffff


	//   ....[11]....
        /*00a0*/ 	.word	0xffffffff


	//   ....[12]....
        /*00a4*/ 	.word	0xffffffff


	//   ....[13]....
        /*00a8*/ 	.word	0xffffffff


	//----- nvinfo : EIATTR_COOP_GROUP_INSTR_OFFSETS
	.align		4
.L_41:
        /*00ac*/ 	.byte	0x04, 0x28
        /*00ae*/ 	.short	(.L_43 - .L_42)


	//   ....[0]....
.L_42:
        /*00b0*/ 	.word	0x00000080


	//   ....[1]....
        /*00b4*/ 	.word	0x000004f0


	//   ....[2]....
        /*00b8*/ 	.word	0x00000750


	//   ....[3]....
        /*00bc*/ 	.word	0x000008f0


	//   ....[4]....
        /*00c0*/ 	.word	0x000009f0


	//   ....[5]....
        /*00c4*/ 	.word	0x00000b60


	//   ....[6]....
        /*00c8*/ 	.word	0x00000d00


	//   ....[7]....
        /*00cc*/ 	.word	0x00000eb0


	//   ....[8]....
        /*00d0*/ 	.word	0x000020f0


	//   ....[9]....
        /*00d4*/ 	.word	0x00003220


	//   ....[10]....
        /*00d8*/ 	.word	0x00003430


	//   ....[11]....
        /*00dc*/ 	.word	0x00003460


	//   ....[12]....
        /*00e0*/ 	.word	0x00003eb0


	//   ....[13]....
        /*00e4*/ 	.word	0x000040e0


	//----- nvinfo : EIATTR_VRC_CTA_INIT_COUNT
	.align		4
.L_43:
        /*00e8*/ 	.byte	0x02, 0x4a
        /*00ea*/ 	.byte	0x80
	.zero		1


	//----- nvinfo : EIATTR_SYSCALL_OFFSETS
	.align		4
        /*00ec*/ 	.byte	0x04, 0x46
        /*00ee*/ 	.short	(.L_45 - .L_44)


	//   ....[0]....
.L_44:
        /*00f0*/ 	.word	0x00005cc0


	//   ....[1]....
        /*00f4*/ 	.word	0x00005db0


	//   ....[2]....
        /*00f8*/ 	.word	0x00006550


	//   ....[3]....
        /*00fc*/ 	.word	0x00006ed0


	//   ....[4]....
        /*0100*/ 	.word	0x00007830


	//   ....[5]....
        /*0104*/ 	.word	0x00008180


	//----- nvinfo : EIATTR_MBARRIER_INSTR_OFFSETS
	.align		4
.L_45:
        /*0108*/ 	.byte	0x04, 0x39
        /*010a*/ 	.short	(.L_47 - .L_46)


	//   ....[0]....
.L_46:
        /*010c*/ 	.word	0x00000630
        /*0110*/ 	.word	0x000000ff
        /*0114*/ 	.word	0x00000000
        /*0118*/ 	.short	0x0100
        /*011a*/ 	.byte	0x04
	.zero		1


	//   ....[1]....
        /*011c*/ 	.word	0x00000640
        /*0120*/ 	.word	0x000000ff
        /*0124*/ 	.word	0x00000040
        /*0128*/ 	.short	0x0100
        /*012a*/ 	.byte	0x04
	.zero		1


	//   ....[2]....
        /*012c*/ 	.word	0x00000650
        /*0130*/ 	.word	0x000000ff
        /*0134*/ 	.word	0x00000008
        /*0138*/ 	.short	0x0100
        /*013a*/ 	.byte	0x04
	.zero		1


	//   ....[3]....
        /*013c*/ 	.word	0x00000660
        /*0140*/ 	.word	0x000000ff
        /*0144*/ 	.word	0x00000048
        /*0148*/ 	.short	0x0100
        /*014a*/ 	.byte	0x04
	.zero		1


	//   ....[4]....
        /*014c*/ 	.word	0x00000670
        /*0150*/ 	.word	0x000000ff
        /*0154*/ 	.word	0x00000010
        /*0158*/ 	.short	0x0100
        /*015a*/ 	.byte	0x04
	.zero		1


	//   ....[5]....
        /*015c*/ 	.word	0x00000680
        /*0160*/ 	.word	0x000000ff
        /*0164*/ 	.word	0x00000050
        /*0168*/ 	.short	0x0100
        /*016a*/ 	.byte	0x04
	.zero		1


	//   ....[6]....
        /*016c*/ 	.word	0x00000690
        /*0170*/ 	.word	0x000000ff
        /*0174*/ 	.word	0x00000018
        /*0178*/ 	.short	0x0100
        /*017a*/ 	.byte	0x04
	.zero		1


	//   ....[7]....
        /*017c*/ 	.word	0x000006a0
        /*0180*/ 	.word	0x000000ff
        /*0184*/ 	.word	0x00000058
        /*0188*/ 	.short	0x0100
        /*018a*/ 	.byte	0x04
	.zero		1


	//   ....[8]....
        /*018c*/ 	.word	0x000006b0
        /*0190*/ 	.word	0x000000ff
        /*0194*/ 	.word	0x00000020
        /*0198*/ 	.short	0x0100
        /*019a*/ 	.byte	0x04
	.zero		1


	//   ....[9]....
        /*019c*/ 	.word	0x000006c0
        /*01a0*/ 	.word	0x000000ff
        /*01a4*/ 	.word	0x00000060
        /*01a8*/ 	.short	0x0100
        /*01aa*/ 	.byte	0x04
	.zero		1


	//   ....[10]....
        /*01ac*/ 	.word	0x000006d0
        /*01b0*/ 	.word	0x000000ff
        /*01b4*/ 	.word	0x00000028
        /*01b8*/ 	.short	0x0100
        /*01ba*/ 	.byte	0x04
	.zero		1


	//   ....[11]....
        /*01bc*/ 	.word	0x000006e0
        /*01c0*/ 	.word	0x000000ff
        /*01c4*/ 	.word	0x00000068
        /*01c8*/ 	.short	0x0100
        /*01ca*/ 	.byte	0x04
	.zero		1


	//   ....[12]....
        /*01cc*/ 	.word	0x000006f0
        /*01d0*/ 	.word	0x000000ff
        /*01d4*/ 	.word	0x00000030
        /*01d8*/ 	.short	0x0100
        /*01da*/ 	.byte	0x04
	.zero		1


	//   ....[13]....
        /*01dc*/ 	.word	0x00000700
        /*01e0*/ 	.word	0x000000ff
        /*01e4*/ 	.word	0x00000070
        /*01e8*/ 	.short	0x0100
        /*01ea*/ 	.byte	0x04
	.zero		1


	//   ....[14]....
        /*01ec*/ 	.word	0x00000710
        /*01f0*/ 	.word	0x000000ff
        /*01f4*/ 	.word	0x00000038
        /*01f8*/ 	.short	0x0100
        /*01fa*/ 	.byte	0x04
	.zero		1


	//   ....[15]....
        /*01fc*/ 	.word	0x00000720
        /*0200*/ 	.word	0x000000ff
        /*0204*/ 	.word	0x00000078
        /*0208*/ 	.short	0x0100
        /*020a*/ 	.byte	0x04
	.zero		1


	//   ....[16]....
        /*020c*/ 	.word	0x00000860
        /*0210*/ 	.word	0x000000ff
        /*0214*/ 	.word	0x00000080
        /*0218*/ 	.short	0x0100
        /*021a*/ 	.byte	0x04
	.zero		1


	//   ....[17]....
        /*021c*/ 	.word	0x00000870
        /*0220*/ 	.word	0x000000ff
        /*0224*/ 	.word	0x000000a0
        /*0228*/ 	.short	0x0100
        /*022a*/ 	.byte	0x04
	.zero		1


	//   ....[18]....
        /*022c*/ 	.word	0x00000880
        /*0230*/ 	.word	0x000000ff
        /*0234*/ 	.word	0x00000088
        /*0238*/ 	.short	0x0100
        /*023a*/ 	.byte	0x04
	.zero		1


	//   ....[19]....
        /*023c*/ 	.word	0x00000890
        /*0240*/ 	.word	0x000000ff
        /*0244*/ 	.word	0x000000a8
        /*0248*/ 	.short	0x0100
        /*024a*/ 	.byte	0x04
	.zero		1


	//   ....[20]....
        /*024c*/ 	.word	0x000008a0
        /*0250*/ 	.word	0x000000ff
        /*0254*/ 	.word	0x00000090
        /*0258*/ 	.short	0x0100
        /*025a*/ 	.byte	0x04
	.zero		1


	//   ....[21]....
        /*025c*/ 	.word	0x000008b0
        /*0260*/ 	.word	0x000000ff
        /*0264*/ 	.word	0x000000b0
        /*0268*/ 	.short	0x0100
        /*026a*/ 	.byte	0x04
	.zero		1


	//   ....[22]....
        /*026c*/ 	.word	0x000008c0
        /*0270*/ 	.word	0x000000ff
        /*0274*/ 	.word	0x00000098
        /*0278*/ 	.short	0x0100
        /*027a*/ 	.byte	0x04
	.zero		1


	//   ....[23]....
        /*027c*/ 	.word	0x000008d0
        /*0280*/ 	.word	0x000000ff
        /*0284*/ 	.word	0x000000b8
        /*0288*/ 	.short	0x0100
        /*028a*/ 	.byte	0x04
	.zero		1


	//   ....[24]....
        /*028c*/ 	.word	0x000009c0
        /*0290*/ 	.word	0x000000ff
        /*0294*/ 	.word	0x000000c0
        /*0298*/ 	.short	0x0100
        /*029a*/ 	.byte	0x06
	.zero		1


	//   ....[25]....
        /*029c*/ 	.word	0x000009d0
        /*02a0*/ 	.word	0x000000ff
        /*02a4*/ 	.word	0x000000c8
        /*02a8*/ 	.short	0x0100
        /*02aa*/ 	.byte	0x06
	.zero		1


	//   ....[26]....
        /*02ac*/ 	.word	0x00000b10
        /*02b0*/ 	.word	0x000000ff
        /*02b4*/ 	.word	0x000000d0
        /*02b8*/ 	.short	0x0100
        /*02ba*/ 	.byte	0x06
	.zero		1


	//   ....[27]....
        /*02bc*/ 	.word	0x00000b20
        /*02c0*/ 	.word	0x000000ff
        /*02c4*/ 	.word	0x000000e0
        /*02c8*/ 	.short	0x0100
        /*02ca*/ 	.byte	0x06
	.zero		1


	//   ....[28]....
        /*02cc*/ 	.word	0x00000b30
        /*02d0*/ 	.word	0x000000ff
        /*02d4*/ 	.word	0x000000d8
        /*02d8*/ 	.short	0x0100
        /*02da*/ 	.byte	0x06
	.zero		1


	//   ....[29]....
        /*02dc*/ 	.word	0x00000b40
        /*02e0*/ 	.word	0x000000ff
        /*02e4*/ 	.word	0x000000e8
        /*02e8*/ 	.short	0x0100
        /*02ea*/ 	.byte	0x06
	.zero		1


	//   ....[30]....
        /*02ec*/ 	.word	0x00000c70
        /*02f0*/ 	.word	0x000000ff
        /*02f4*/ 	.word	0x000000f0
        /*02f8*/ 	.short	0x0100
        /*02fa*/ 	.byte	0x04
	.zero		1


	//   ....[31]....
        /*02fc*/ 	.word	0x00000c80
        /*0300*/ 	.word	0x000000ff
        /*0304*/ 	.word	0x00000110
        /*0308*/ 	.short	0x0100
        /*030a*/ 	.byte	0x04
	.zero		1


	//   ....[32]....
        /*030c*/ 	.word	0x00000c90
        /*0310*/ 	.word	0x000000ff
        /*0314*/ 	.word	0x000000f8
        /*0318*/ 	.short	0x0100
        /*031a*/ 	.byte	0x04
	.zero		1


	//   ....[33]....
        /*031c*/ 	.word	0x00000ca0
        /*0320*/ 	.word	0x000000ff
        /*0324*/ 	.word	0x00000118
        /*0328*/ 	.short	0x0100
        /*032a*/ 	.byte	0x04
	.zero		1


	//   ....[34]....
        /*032c*/ 	.word	0x00000cb0
        /*0330*/ 	.word	0x000000ff
        /*0334*/ 	.word	0x00000100
        /*0338*/ 	.short	0x0100
        /*033a*/ 	.byte	0x04
	.zero		1


	//   ....[35]....
        /*033c*/ 	.word	0x00000cc0
        /*0340*/ 	.word	0x000000ff
        /*0344*/ 	.word	0x00000120
        /*0348*/ 	.short	0x0100
        /*034a*/ 	.byte	0x04
	.zero		1


	//   ....[36]....
        /*034c*/ 	.word	0x00000cd0
        /*0350*/ 	.word	0x000000ff
        /*0354*/ 	.word	0x00000108
        /*0358*/ 	.short	0x0100
        /*035a*/ 	.byte	0x04
	.zero		1


	//   ....[37]....
        /*035c*/ 	.word	0x00000ce0
        /*0360*/ 	.word	0x000000ff
        /*0364*/ 	.word	0x00000128
        /*0368*/ 	.short	0x0100
        /*036a*/ 	.byte	0x04
	.zero		1


	//   ....[38]....
        /*036c*/ 	.word	0x00000dd0
        /*0370*/ 	.word	0x000000ff
        /*0374*/ 	.word	0x00000130
        /*0378*/ 	.short	0x0100
        /*037a*/ 	.byte	0x04
	.zero		1


	//   ....[39]....
        /*037c*/ 	.word	0x00000de0
        /*0380*/ 	.word	0x000000ff
        /*0384*/ 	.word	0x00000140
        /*0388*/ 	.short	0x0100
        /*038a*/ 	.byte	0x04
	.zero		1


	//   ....[40]....
        /*038c*/ 	.word	0x00000df0
        /*0390*/ 	.word	0x000000ff
        /*0394*/ 	.word	0x00000138
        /*0398*/ 	.short	0x0100
        /*039a*/ 	.byte	0x04
	.zero		1


	//   ....[41]....
        /*039c*/ 	.word	0x00000e00
        /*03a0*/ 	.word	0x000000ff
        /*03a4*/ 	.word	0x00000148
        /*03a8*/ 	.short	0x0100
        /*03aa*/ 	.byte	0x04
	.zero		1


	//   ....[42]....
        /*03ac*/ 	.word	0x00001990
        /*03b0*/ 	.word	0x00000000
        /*03b4*/ 	.word	0x00000140
        /*03b8*/ 	.short	0x010a
        /*03ba*/ 	.byte	0xff
	.zero		1


	//   ....[43]....
        /*03bc*/ 	.word	0x000019c0
        /*03c0*/ 	.word	0x00000000
        /*03c4*/ 	.word	0x00000130
        /*03c8*/ 	.short	0x0101
        /*03ca*/ 	.byte	0xff
	.zero		1


	//   ....[44]....
        /*03cc*/ 	.word	0x00001a70
        /*03d0*/ 	.word	0x000000ff
        /*03d4*/ 	.word	0x00000040
        /*03d8*/ 	.short	0x010a
        /*03da*/ 	.byte	0x04
	.zero		1


	//   ....[45]....
        /*03dc*/ 	.word	0x00001af0
        /*03e0*/ 	.word	0x000000ff
        /*03e4*/ 	.word	0x00000040
        /*03e8*/ 	.short	0x010a
        /*03ea*/ 	.byte	0x21
	.zero		1


	//   ....[46]....
        /*03ec*/ 	.word	0x00001c80
        /*03f0*/ 	.word	0x000000ff
        /*03f4*/ 	.word	0x00000040
        /*03f8*/ 	.short	0x010a
        /*03fa*/ 	.byte	0x08
	.zero		1


	//   ....[47]....
        /*03fc*/ 	.word	0x00001db0
        /*0400*/ 	.word	0x000000ff
        /*0404*/ 	.word	0x000000c8
        /*0408*/ 	.short	0x0101
        /*040a*/ 	.byte	0x07
	.zero		1


	//   ....[48]....
        /*040c*/ 	.word	0x00001dd0
        /*0410*/ 	.word	0x000000ff
        /*0414*/ 	.word	0x00000040
        /*0418*/ 	.short	0x010a
        /*041a*/ 	.byte	0x04
	.zero		1


	//   ....[49]....
        /*041c*/ 	.word	0x00001e50
        /*0420*/ 	.word	0x000000ff
        /*0424*/ 	.word	0x00000040
        /*0428*/ 	.short	0x010a
        /*042a*/ 	.byte	0x11
	.zero		1


	//   ....[50]....
        /*042c*/ 	.word	0x00001fe0
        /*0430*/ 	.word	0x000000ff
        /*0434*/ 	.word	0x00000040
        /*0438*/ 	.short	0x010a
        /*043a*/ 	.byte	0x06
	.zero		1


	//   ....[51]....
        /*043c*/ 	.word	0x00002120
        /*0440*/ 	.word	0x00000003
        /*0444*/ 	.word	0x000000d0
        /*0448*/ 	.short	0x010a
        /*044a*/ 	.byte	0xff
	.zero		1


	//   ....[52]....
        /*044c*/ 	.word	0x00002270
        /*0450*/ 	.word	0x00000000
        /*0454*/ 	.word	0x00000000
        /*0458*/ 	.short	0x0101
        /*045a*/ 	.byte	0xff
	.zero		1


	//   ....[53]....
        /*045c*/ 	.word	0x00002830
        /*0460*/ 	.word	0x000000ff
        /*0464*/ 	.word	0x00000000
        /*0468*/ 	.short	0x010a
        /*046a*/ 	.byte	0x04
	.zero		1


	//   ....[54]....
        /*046c*/ 	.word	0x000028c0
        /*0470*/ 	.word	0x000000ff
        /*0474*/ 	.word	0x00000000
        /*0478*/ 	.short	0x010a
        /*047a*/ 	.byte	0x05
	.zero		1


	//   ....[55]....
        /*047c*/ 	.word	0x00002950
        /*0480*/ 	.word	0x000000ff
        /*0484*/ 	.word	0x00000000
        /*0488*/ 	.short	0x010a
        /*048a*/ 	.byte	0x05
	.zero		1


	//   ....[56]....
        /*048c*/ 	.word	0x000029e0
        /*0490*/ 	.word	0x000000ff
        /*0494*/ 	.word	0x00000000
        /*0498*/ 	.short	0x010a
        /*049a*/ 	.byte	0x05
	.zero		1


	//   ....[57]....
        /*049c*/ 	.word	0x00002a70
        /*04a0*/ 	.word	0x000000ff
        /*04a4*/ 	.word	0x00000000
        /*04a8*/ 	.short	0x010a
        /*04aa*/ 	.byte	0x05
	.zero		1


	//   ....[58]....
        /*04ac*/ 	.word	0x00002b00
        /*04b0*/ 	.word	0x000000ff
        /*04b4*/ 	.word	0x00000000
        /*04b8*/ 	.short	0x010a
        /*04ba*/ 	.byte	0x05
	.zero		1


	//   ....[59]....
        /*04bc*/ 	.word	0x00002b90
        /*04c0*/ 	.word	0x000000ff
        /*04c4*/ 	.word	0x00000000
        /*04c8*/ 	.short	0x010a
        /*04ca*/ 	.byte	0x05
	.zero		1


	//   ....[60]....
        /*04cc*/ 	.word	0x00002c30
        /*04d0*/ 	.word	0x00000000
        /*04d4*/ 	.word	0x00000000
        /*04d8*/ 	.short	0x010a
        /*04da*/ 	.byte	0xff
	.zero		1


	//   ....[61]....
        /*04dc*/ 	.word	0x00002d70
        /*04e0*/ 	.word	0x00000002
        /*04e4*/ 	.word	0x00000130
        /*04e8*/ 	.short	0x010a
        /*04ea*/ 	.byte	0xff
	.zero		1


	//   ....[62]....
        /*04ec*/ 	.word	0x00002de0
        /*04f0*/ 	.word	0x00000002
        /*04f4*/ 	.word	0x00000000
        /*04f8*/ 	.short	0x0101
        /*04fa*/ 	.byte	0xff
	.zero		1


	//   ....[63]....
        /*04fc*/ 	.word	0x00002e00
        /*0500*/ 	.word	0x000000ff
        /*0504*/ 	.word	0x000000e0
        /*0508*/ 	.short	0x010a
        /*050a*/ 	.byte	0x04
	.zero		1


	//   ....[64]....
        /*050c*/ 	.word	0x00002f20
        /*0510*/ 	.word	0x00000002
        /*0514*/ 	.word	0x000000d0
        /*0518*/ 	.short	0x010a
        /*051a*/ 	.byte	0xff
	.zero		1


	//   ....[65]....
        /*051c*/ 	.word	0x00003020
        /*0520*/ 	.word	0x00000002
        /*0524*/ 	.word	0x00000000
        /*0528*/ 	.short	0x0101
        /*052a*/ 	.byte	0xff
	.zero		1


	//   ....[66]....
        /*052c*/ 	.word	0x000030b0
        /*0530*/ 	.word	0x000000ff
        /*0534*/ 	.word	0x000000e0
        /*0538*/ 	.short	0x0106
        /*053a*/ 	.byte	0x04
	.zero		1


	//   ....[67]....
        /*053c*/ 	.word	0x000030d0
        /*0540*/ 	.word	0x000000ff
        /*0544*/ 	.word	0x000000e0
        /*0548*/ 	.short	0x010a
        /*054a*/ 	.byte	0x04
	.zero		1


	//   ....[68]....
        /*054c*/ 	.word	0x00003160
        /*0550*/ 	.word	0x000000ff
        /*0554*/ 	.word	0x000000e0
        /*0558*/ 	.short	0x0106
        /*055a*/ 	.byte	0x07
	.zero		1


	//   ....[69]....
        /*055c*/ 	.word	0x000031a0
        /*0560*/ 	.word	0x00000000
        /*0564*/ 	.word	0x000000e0
        /*0568*/ 	.short	0x010a
        /*056a*/ 	.byte	0xff
	.zero		1


	//   ....[70]....
        /*056c*/ 	.word	0x00003700
        /*0570*/ 	.word	0x00000000
        /*0574*/ 	.word	0x000000d0
        /*0578*/ 	.short	0x010a
        /*057a*/ 	.byte	0xff
	.zero		1


	//   ....[71]....
        /*057c*/ 	.word	0x00003810
        /*0580*/ 	.word	0x00000003
        /*0584*/ 	.word	0x00000000
        /*0588*/ 	.short	0x0101
        /*058a*/ 	.byte	0xff
	.zero		1


	//   ....[72]....
        /*058c*/ 	.word	0x00003820
        /*0590*/ 	.word	0x000000ff
        /*0594*/ 	.word	0x00000000
        /*0598*/ 	.short	0x010a
        /*059a*/ 	.byte	0x04
	.zero		1


	//   ....[73]....
        /*059c*/ 	.word	0x00003840
        /*05a0*/ 	.word	0x000000ff
        /*05a4*/ 	.word	0x00000110
        /*05a8*/ 	.short	0x010a
        /*05aa*/ 	.byte	0x1e
	.zero		1


	//   ....[74]....
        /*05ac*/ 	.word	0x00003910
        /*05b0*/ 	.word	0x000000ff
        /*05b4*/ 	.word	0x00000000
        /*05b8*/ 	.short	0x010a
        /*05ba*/ 	.byte	0x05
	.zero		1


	//   ....[75]....
        /*05bc*/ 	.word	0x00003a50
        /*05c0*/ 	.word	0x000000ff
        /*05c4*/ 	.word	0x00000000
        /*05c8*/ 	.short	0x010a
        /*05ca*/ 	.byte	0x04
	.zero		1


	//   ....[76]....
        /*05cc*/ 	.word	0x00003ce0
        /*05d0*/ 	.word	0x000000ff
        /*05d4*/ 	.word	0x00000000
        /*05d8*/ 	.short	0x010a
        /*05da*/ 	.byte	0x04
	.zero		1


	//   ....[77]....
        /*05dc*/ 	.word	0x00003d70
        /*05e0*/ 	.word	0x000000ff
        /*05e4*/ 	.word	0x00000000
        /*05e8*/ 	.short	0x010a
        /*05ea*/ 	.byte	0x05
	.zero		1


	//   ....[78]....
        /*05ec*/ 	.word	0x00003e00
        /*05f0*/ 	.word	0x000000ff
        /*05f4*/ 	.word	0x00000000
        /*05f8*/ 	.short	0x010a
        /*05fa*/ 	.byte	0x05
	.zero		1


	//   ....[79]....
        /*05fc*/ 	.word	0x00003e90
        /*0600*/ 	.word	0x000000ff
        /*0604*/ 	.word	0x00000000
        /*0608*/ 	.short	0x010a
        /*060a*/ 	.byte	0x04
	.zero		1


	//   ....[80]....
        /*060c*/ 	.word	0x000043a0
        /*0610*/ 	.word	0x0000000c
        /*0614*/ 	.word	0x000000d0
        /*0618*/ 	.short	0x010a
        /*061a*/ 	.byte	0xff
	.zero		1


	//   ....[81]....
        /*061c*/ 	.word	0x00004510
        /*0620*/ 	.word	0x00000000
        /*0624*/ 	.word	0x00000000
        /*0628*/ 	.short	0x0101
        /*062a*/ 	.byte	0xff
	.zero		1


	//   ....[82]....
        /*062c*/ 	.word	0x000049a0
        /*0630*/ 	.word	0x000000ff
        /*0634*/ 	.word	0x000000c8
        /*0638*/ 	.short	0x010a
        /*063a*/ 	.byte	0x15
	.zero		1


	//   ....[83]....
        /*063c*/ 	.word	0x00004b20
        /*0640*/ 	.word	0x000000ff
        /*0644*/ 	.word	0x000000a0
        /*0648*/ 	.short	0x010a
        /*064a*/ 	.byte	0x15
	.zero		1


	//   ....[84]....
        /*064c*/ 	.word	0x00004c90
        /*0650*/ 	.word	0x000000ff
        /*0654*/ 	.word	0x00000080
        /*0658*/ 	.short	0x010b
        /*065a*/ 	.byte	0x15
	.zero		1


	//   ....[85]....
        /*065c*/ 	.word	0x00004ca0
        /*0660*/ 	.word	0x000000ff
        /*0664*/ 	.word	0x00000000
        /*0668*/ 	.short	0x0101
        /*066a*/ 	.byte	0x28
	.zero		1


	//   ....[86]....
        /*066c*/ 	.word	0x00004cb0
        /*0670*/ 	.word	0x000000ff
        /*0674*/ 	.word	0x000000a8
        /*0678*/ 	.short	0x010a
        /*067a*/ 	.byte	0x15
	.zero		1


	//   ....[87]....
        /*067c*/ 	.word	0x00004e00
        /*0680*/ 	.word	0x000000ff
        /*0684*/ 	.word	0x00000088
        /*0688*/ 	.short	0x010b
        /*068a*/ 	.byte	0x15
	.zero		1


	//   ....[88]....
        /*068c*/ 	.word	0x00004e10
        /*0690*/ 	.word	0x000000ff
        /*0694*/ 	.word	0x00000000
        /*0698*/ 	.short	0x0101
        /*069a*/ 	.byte	0x27
	.zero		1


	//   ....[89]....
        /*069c*/ 	.word	0x00004e20
        /*06a0*/ 	.word	0x000000ff
        /*06a4*/ 	.word	0x000000b0
        /*06a8*/ 	.short	0x010a
        /*06aa*/ 	.byte	0x15
	.zero		1


	//   ....[90]....
        /*06ac*/ 	.word	0x00004f60
        /*06b0*/ 	.word	0x000000ff
        /*06b4*/ 	.word	0x00000090
        /*06b8*/ 	.short	0x010b
        /*06ba*/ 	.byte	0x15
	.zero		1


	//   ....[91]....
        /*06bc*/ 	.word	0x00004f70
        /*06c0*/ 	.word	0x000000ff
        /*06c4*/ 	.word	0x00000000
        /*06c8*/ 	.short	0x0101
        /*06ca*/ 	.byte	0x26
	.zero		1


	//   ....[92]....
        /*06cc*/ 	.word	0x00004f80
        /*06d0*/ 	.word	0x000000ff
        /*06d4*/ 	.word	0x000000b8
        /*06d8*/ 	.short	0x010a
        /*06da*/ 	.byte	0x15
	.zero		1


	//   ....[93]....
        /*06dc*/ 	.word	0x00005180
        /*06e0*/ 	.word	0x000000ff
        /*06e4*/ 	.word	0x00000098
        /*06e8*/ 	.short	0x010b
        /*06ea*/ 	.byte	0x15
	.zero		1


	//   ....[94]....
        /*06ec*/ 	.word	0x00005190
        /*06f0*/ 	.word	0x000000ff
        /*06f4*/ 	.word	0x00000000
        /*06f8*/ 	.short	0x0101
        /*06fa*/ 	.byte	0x25
	.zero		1


	//   ....[95]....
        /*06fc*/ 	.word	0x000051c0
        /*0700*/ 	.word	0x000000ff
        /*0704*/ 	.word	0x000000a0
        /*0708*/ 	.short	0x010a
        /*070a*/ 	.byte	0x15
	.zero		1


	//   ....[96]....
        /*070c*/ 	.word	0x000051e0
        /*0710*/ 	.word	0x000000ff
        /*0714*/ 	.word	0x000000a8
        /*0718*/ 	.short	0x010a
        /*071a*/ 	.byte	0x15
	.zero		1


	//   ....[97]....
        /*071c*/ 	.word	0x00005200
        /*0720*/ 	.word	0x000000ff
        /*0724*/ 	.word	0x000000b0
        /*0728*/ 	.short	0x010a
        /*072a*/ 	.byte	0x15
	.zero		1


	//   ....[98]....
        /*072c*/ 	.word	0x00005240
        /*0730*/ 	.word	0x00000000
        /*0734*/ 	.word	0x000000b8
        /*0738*/ 	.short	0x010a
        /*073a*/ 	.byte	0xff
	.zero		1


	//   ....[99]....
        /*073c*/ 	.word	0x00005550
        /*0740*/ 	.word	0x00000003
        /*0744*/ 	.word	0x000000d0
        /*0748*/ 	.short	0x010a
        /*074a*/ 	.byte	0xff
	.zero		1


	//   ....[100]....
        /*074c*/ 	.word	0x000056d0
        /*0750*/ 	.word	0x00000000
        /*0754*/ 	.word	0x00000000
        /*0758*/ 	.short	0x0101
        /*075a*/ 	.byte	0xff
	.zero		1


	//   ....[101]....
        /*075c*/ 	.word	0x00006210
        /*0760*/ 	.word	0x000000ff
        /*0764*/ 	.word	0x00000080
        /*0768*/ 	.short	0x010a
        /*076a*/ 	.byte	0x2d
	.zero		1


	//   ....[102]....
        /*076c*/ 	.word	0x00006250
        /*0770*/ 	.word	0x00000046
        /*0774*/ 	.word	0x000000f0
        /*0778*/ 	.short	0x010a
        /*077a*/ 	.byte	0xff
	.zero		1


	//   ....[103]....
        /*077c*/ 	.word	0x00006340
        /*0780*/ 	.word	0x000000ff
        /*0784*/ 	.word	0x00000080
        /*0788*/ 	.short	0x010a
        /*078a*/ 	.byte	0x2d
	.zero		1


	//   ....[104]....
        /*078c*/ 	.word	0x00006430
        /*0790*/ 	.word	0x00000046
        /*0794*/ 	.word	0x000000f0
        /*0798*/ 	.short	0x010a
        /*079a*/ 	.byte	0xff
	.zero		1


	//   ....[105]....
        /*079c*/ 	.word	0x00006c00
        /*07a0*/ 	.word	0x00000000
        /*07a4*/ 	.word	0x00000000
        /*07a8*/ 	.short	0x0101
        /*07aa*/ 	.byte	0xff
	.zero		1


	//   ....[106]....
        /*07ac*/ 	.word	0x00006c10
        /*07b0*/ 	.word	0x00000002
        /*07b4*/ 	.word	0x00000080
        /*07b8*/ 	.short	0x010a
        /*07ba*/ 	.byte	0xff
	.zero		1


	//   ....[107]....
        /*07bc*/ 	.word	0x00006cf0
        /*07c0*/ 	.word	0x00000002
        /*07c4*/ 	.word	0x00000080
        /*07c8*/ 	.short	0x010a
        /*07ca*/ 	.byte	0xff
	.zero		1


	//   ....[108]....
        /*07cc*/ 	.word	0x00007560
        /*07d0*/ 	.word	0x00000000
        /*07d4*/ 	.word	0x00000000
        /*07d8*/ 	.short	0x0101
        /*07da*/ 	.byte	0xff
	.zero		1


	//   ....[109]....
        /*07dc*/ 	.word	0x00007580
        /*07e0*/ 	.word	0x00000006
        /*07e4*/ 	.word	0x00000080
        /*07e8*/ 	.short	0x010a
        /*07ea*/ 	.byte	0xff
	.zero		1


	//   ....[110]....
        /*07ec*/ 	.word	0x00007650
        /*07f0*/ 	.word	0x00000006
        /*07f4*/ 	.word	0x00000080
        /*07f8*/ 	.short	0x010a
        /*07fa*/ 	.byte	0xff
	.zero		1


	//   ....[111]....
        /*07fc*/ 	.word	0x00007eb0
        /*0800*/ 	.word	0x0000000e
        /*0804*/ 	.word	0x00000000
        /*0808*/ 	.short	0x0101
        /*080a*/ 	.byte	0xff
	.zero		1


	//   ....[112]....
        /*080c*/ 	.word	0x00007ed0
        /*0810*/ 	.word	0x00000000
        /*0814*/ 	.word	0x00000080
        /*0818*/ 	.short	0x010a
        /*081a*/ 	.byte	0xff
	.zero		1


	//   ....[113]....
        /*081c*/ 	.word	0x00007fa0
        /*0820*/ 	.word	0x00000000
        /*0824*/ 	.word	0x00000080
        /*0828*/ 	.short	0x010a
        /*082a*/ 	.byte	0xff
	.zero		1


	//   ....[114]....
        /*082c*/ 	.word	0x00008480
        /*0830*/ 	.word	0x000000ff
        /*0834*/ 	.word	0x00000000
        /*0838*/ 	.short	0x0101
        /*083a*/ 	.byte	0x04
	.zero		1


	//   ....[115]....
        /*083c*/ 	.word	0x00008870
        /*0840*/ 	.word	0x00000000
        /*0844*/ 	.word	0x00000000
        /*0848*/ 	.short	0x0101
        /*084a*/ 	.byte	0xff
	.zero		1


	//   ....[116]....
        /*084c*/ 	.word	0x00008b20
        /*0850*/ 	.word	0x000000ff
        /*0854*/ 	.word	0x00000000
        /*0858*/ 	.short	0x0101
        /*085a*/ 	.byte	0x04
	.zero		1


	//   ....[117]....
        /*085c*/ 	.word	0x00008b40
        /*0860*/ 	.word	0x00000000
        /*0864*/ 	.word	0x00000140
        /*0868*/ 	.short	0x010a
        /*086a*/ 	.byte	0xff
	.zero		1


	//   ....[118]....
        /*086c*/ 	.word	0x00008ba0
        /*0870*/ 	.word	0x00000000
        /*0874*/ 	.word	0x00000040
        /*0878*/ 	.short	0x010a
        /*087a*/ 	.byte	0xff
	.zero		1


	//   ....[119]....
        /*087c*/ 	.word	0x00008c00
        /*0880*/ 	.word	0x00000000
        /*0884*/ 	.word	0x00000040
        /*0888*/ 	.short	0x010a
        /*088a*/ 	.byte	0xff
	.zero		1


	//   ....[120]....
        /*088c*/ 	.word	0x00008c50
        /*0890*/ 	.word	0x00000003
        /*0894*/ 	.word	0x000000d0
        /*0898*/ 	.short	0x010a
        /*089a*/ 	.byte	0xff
	.zero		1


	//   ....[121]....
        /*089c*/ 	.word	0x00008cb0
        /*08a0*/ 	.word	0x00000000
        /*08a4*/ 	.word	0x00000000
        /*08a8*/ 	.short	0x010a
        /*08aa*/ 	.byte	0xff
	.zero		1


	//   ....[122]....
        /*08ac*/ 	.word	0x00008d10
        /*08b0*/ 	.word	0x00000000
        /*08b4*/ 	.word	0x00000000
        /*08b8*/ 	.short	0x010a
        /*08ba*/ 	.byte	0xff
	.zero		1


	//   ....[123]....
        /*08bc*/ 	.word	0x00008d70
        /*08c0*/ 	.word	0x00000000
        /*08c4*/ 	.word	0x00000000
        /*08c8*/ 	.short	0x010a
        /*08ca*/ 	.byte	0xff
	.zero		1


	//   ....[124]....
        /*08cc*/ 	.word	0x00008dd0
        /*08d0*/ 	.word	0x00000000
        /*08d4*/ 	.word	0x00000000
        /*08d8*/ 	.short	0x010a
        /*08da*/ 	.byte	0xff
	.zero		1


	//   ....[125]....
        /*08dc*/ 	.word	0x00008e30
        /*08e0*/ 	.word	0x00000000
        /*08e4*/ 	.word	0x00000000
        /*08e8*/ 	.short	0x010a
        /*08ea*/ 	.byte	0xff
	.zero		1


	//   ....[126]....
        /*08ec*/ 	.word	0x00008e90
        /*08f0*/ 	.word	0x00000000
        /*08f4*/ 	.word	0x00000000
        /*08f8*/ 	.short	0x010a
        /*08fa*/ 	.byte	0xff
	.zero		1


	//   ....[127]....
        /*08fc*/ 	.word	0x00008ef0
        /*0900*/ 	.word	0x00000000
        /*0904*/ 	.word	0x00000000
        /*0908*/ 	.short	0x010a
        /*090a*/ 	.byte	0xff
	.zero		1


	//   ....[128]....
        /*090c*/ 	.word	0x00008f40
        /*0910*/ 	.word	0x00000002
        /*0914*/ 	.word	0x00000130
        /*0918*/ 	.short	0x010a
        /*091a*/ 	.byte	0xff
	.zero		1


	//   ....[129]....
        /*091c*/ 	.word	0x00008fa0
        /*0920*/ 	.word	0x00000002
        /*0924*/ 	.word	0x000000e0
        /*0928*/ 	.short	0x010a
        /*092a*/ 	.byte	0xff
	.zero		1


	//   ....[130]....
        /*092c*/ 	.word	0x00008ff0
        /*0930*/ 	.word	0x00000002
        /*0934*/ 	.word	0x000000d0
        /*0938*/ 	.short	0x010a
        /*093a*/ 	.byte	0xff
	.zero		1


	//   ....[131]....
        /*093c*/ 	.word	0x00009050
        /*0940*/ 	.word	0x00000000
        /*0944*/ 	.word	0x000000e0
        /*0948*/ 	.short	0x010a
        /*094a*/ 	.byte	0xff
	.zero		1


	//   ....[132]....
        /*094c*/ 	.word	0x000090a0
        /*0950*/ 	.word	0x00000000
        /*0954*/ 	.word	0x000000d0
        /*0958*/ 	.short	0x010a
        /*095a*/ 	.byte	0xff
	.zero		1


	//   ....[133]....
        /*095c*/ 	.word	0x00009100
        /*0960*/ 	.word	0x00000002
        /*0964*/ 	.word	0x00000110
        /*0968*/ 	.short	0x010a
        /*096a*/ 	.byte	0xff
	.zero		1


	//   ....[134]....
        /*096c*/ 	.word	0x00009160
        /*0970*/ 	.word	0x00000000
        /*0974*/ 	.word	0x00000000
        /*0978*/ 	.short	0x010a
        /*097a*/ 	.byte	0xff
	.zero		1


	//   ....[135]....
        /*097c*/ 	.word	0x000091c0
        /*0980*/ 	.word	0x00000000
        /*0984*/ 	.word	0x00000000
        /*0988*/ 	.short	0x010a
        /*098a*/ 	.byte	0xff
	.zero		1


	//   ....[136]....
        /*098c*/ 	.word	0x00009220
        /*0990*/ 	.word	0x00000000
        /*0994*/ 	.word	0x00000000
        /*0998*/ 	.short	0x010a
        /*099a*/ 	.byte	0xff
	.zero		1


	//   ....[137]....
        /*099c*/ 	.word	0x00009280
        /*09a0*/ 	.word	0x00000000
        /*09a4*/ 	.word	0x00000000
        /*09a8*/ 	.short	0x010a
        /*09aa*/ 	.byte	0xff
	.zero		1


	//   ....[138]....
        /*09ac*/ 	.word	0x000092e0
        /*09b0*/ 	.word	0x00000000
        /*09b4*/ 	.word	0x00000000
        /*09b8*/ 	.short	0x010a
        /*09ba*/ 	.byte	0xff
	.zero		1


	//   ....[139]....
        /*09bc*/ 	.word	0x00009330
        /*09c0*/ 	.word	0x0000000c
        /*09c4*/ 	.word	0x000000d0
        /*09c8*/ 	.short	0x010a
        /*09ca*/ 	.byte	0xff
	.zero		1


	//   ....[140]....
        /*09cc*/ 	.word	0x00009390
        /*09d0*/ 	.word	0x00000000
        /*09d4*/ 	.word	0x000000c8
        /*09d8*/ 	.short	0x010a
        /*09da*/ 	.byte	0xff
	.zero		1


	//   ....[141]....
        /*09dc*/ 	.word	0x000093f0
        /*09e0*/ 	.word	0x00000000
        /*09e4*/ 	.word	0x000000a0
        /*09e8*/ 	.short	0x010a
        /*09ea*/ 	.byte	0xff
	.zero		1


	//   ....[142]....
        /*09ec*/ 	.word	0x00009450
        /*09f0*/ 	.word	0x00000000
        /*09f4*/ 	.word	0x000000a8
        /*09f8*/ 	.short	0x010a
        /*09fa*/ 	.byte	0xff
	.zero		1


	//   ....[143]....
        /*09fc*/ 	.word	0x000094b0
        /*0a00*/ 	.word	0x00000000
        /*0a04*/ 	.word	0x000000b0
        /*0a08*/ 	.short	0x010a
        /*0a0a*/ 	.byte	0xff
	.zero		1


	//   ....[144]....
        /*0a0c*/ 	.word	0x00009510
        /*0a10*/ 	.word	0x00000000
        /*0a14*/ 	.word	0x000000b8
        /*0a18*/ 	.short	0x010a
        /*0a1a*/ 	.byte	0xff
	.zero		1


	//   ....[145]....
        /*0a1c*/ 	.word	0x00009570
        /*0a20*/ 	.word	0x00000000
        /*0a24*/ 	.word	0x000000a0
        /*0a28*/ 	.short	0x010a
        /*0a2a*/ 	.byte	0xff
	.zero		1


	//   ....[146]....
        /*0a2c*/ 	.word	0x000095d0
        /*0a30*/ 	.word	0x00000000
        /*0a34*/ 	.word	0x000000a8
        /*0a38*/ 	.short	0x010a
        /*0a3a*/ 	.byte	0xff
	.zero		1


	//   ....[147]....
        /*0a3c*/ 	.word	0x00009630
        /*0a40*/ 	.word	0x00000000
        /*0a44*/ 	.word	0x000000b0
        /*0a48*/ 	.short	0x010a
        /*0a4a*/ 	.byte	0xff
	.zero		1


	//   ....[148]....
        /*0a4c*/ 	.word	0x00009680
        /*0a50*/ 	.word	0x00000003
        /*0a54*/ 	.word	0x000000d0
        /*0a58*/ 	.short	0x010a
        /*0a5a*/ 	.byte	0xff
	.zero		1


	//   ....[149]....
        /*0a5c*/ 	.word	0x000096e0
        /*0a60*/ 	.word	0x00000002
        /*0a64*/ 	.word	0x00000080
        /*0a68*/ 	.short	0x010a
        /*0a6a*/ 	.byte	0xff
	.zero		1


	//   ....[150]....
        /*0a6c*/ 	.word	0x00009730
        /*0a70*/ 	.word	0x00000046
        /*0a74*/ 	.word	0x000000f0
        /*0a78*/ 	.short	0x010a
        /*0a7a*/ 	.byte	0xff
	.zero		1


	//   ....[151]....
        /*0a7c*/ 	.word	0x00009780
        /*0a80*/ 	.word	0x00000002
        /*0a84*/ 	.word	0x00000080
        /*0a88*/ 	.short	0x010a
        /*0a8a*/ 	.byte	0xff
	.zero		1


	//   ....[152]....
        /*0a8c*/ 	.word	0x000097d0
        /*0a90*/ 	.word	0x00000006
        /*0a94*/ 	.word	0x00000080
        /*0a98*/ 	.short	0x010a
        /*0a9a*/ 	.byte	0xff
	.zero		1


	//   ....[153]....
        /*0a9c*/ 	.word	0x00009820
        /*0aa0*/ 	.word	0x00000000
        /*0aa4*/ 	.word	0x00000080
        /*0aa8*/ 	.short	0x010a
        /*0aaa*/ 	.byte	0xff
	.zero		1


	//----- nvinfo : EIATTR_NUM_MBARRIERS
	.align		4
.L_47:
        /*0aac*/ 	.byte	0x03, 0x38
        /*0aae*/ 	.short	0x002a


	//----- nvinfo : EIATTR_EXIT_INSTR_OFFSETS
	.align		4
        /*0ab0*/ 	.byte	0x04, 0x1c
        /*0ab2*/ 	.short	(.L_49 - .L_48)


	//   ....[0]....
.L_48:
        /*0ab4*/ 	.word	0x00002c60


	//   ....[1]....
        /*0ab8*/ 	.word	0x00003170


	//   ....[2]....
        /*0abc*/ 	.word	0x000031d0


	//   ....[3]....
        /*0ac0*/ 	.word	0x000040f0


	//   ....[4]....
        /*0ac4*/ 	.word	0x00005270


	//   ....[5]....
        /*0ac8*/ 	.word	0x000052b0


	//   ....[6]....
        /*0acc*/ 	.word	0x00008a00


	//   ....[7]....
        /*0ad0*/ 	.word	0x00008a80


	//   ....[8]....
        /*0ad4*/ 	.word	0x00008ab0


	//   ....[9]....
        /*0ad8*/ 	.word	0x00008b30


	//----- nvinfo : EIATTR_MAX_THREADS
	.align		4
.L_49:
        /*0adc*/ 	.byte	0x04, 0x05
        /*0ade*/ 	.short	(.L_51 - .L_50)
.L_50:
        /*0ae0*/ 	.word	0x00000100
        /*0ae4*/ 	.word	0x00000001
        /*0ae8*/ 	.word	0x00000001


	//----- nvinfo : EIATTR_CRS_STACK_SIZE
	.align		4
.L_51:
        /*0aec*/ 	.byte	0x04, 0x1e
        /*0aee*/ 	.short	(.L_53 - .L_52)
.L_52:
        /*0af0*/ 	.word	0x00000000


	//----- nvinfo : EIATTR_CBANK_PARAM_SIZE
	.align		4
.L_53:
        /*0af4*/ 	.byte	0x03, 0x19
        /*0af6*/ 	.short	0x0800


	//----- nvinfo : EIATTR_PARAM_CBANK
	.align		4
        /*0af8*/ 	.byte	0x04, 0x0a
        /*0afa*/ 	.short	(.L_55 - .L_54)
	.align		4
.L_54:
        /*0afc*/ 	.word	index@(.nv.constant0._ZN7cutlass13device_kernelINS_4gemm6kernel13GemmUniversalIN4cute5tupleIJiiiiEEENS1_10collective13CollectiveMmaINS1_35MainloopSm100TmaUmmaWarpSpecializedILi8ELi2ELi4ENS5_IJNS4_1CILi1EEENSA_ILi2EEESB_EEEEENS5_IJNSA_ILi128EEENSA_ILi64EEENSA_ILi32EEEEEENS_10tfloat32_tENS5_IJlSB_lEEESJ_SK_NS4_8TiledMMAINS4_8MMA_AtomIJNS4_17SM100_MMA_TF32_SSISJ_SJ_fLi128ELi64ELNS4_4UMMA5MajorE0ELSP_0ELNSO_7ScaleInE0ELSQ_0EEEEEENS4_6LayoutINS5_IJSB_SB_SB_EEENS5_IJNSA_ILi0EEESV_SV_EEEEENS5_IJNS4_10UnderscoreESY_SY_EEEEENS4_23SM90_TMA_LOAD_MULTICASTENS4_14ComposedLayoutINS4_7SwizzleILi3ELi4ELi3EEENS4_18smem_ptr_flag_bitsILi32EEENST_INS5_IJNSA_ILi8EEESH_EEENS5_IJSH_SB_EEEEEEEvNS4_8identityENS4_13SM90_TMA_LOADES1B_vS1C_EENS_8epilogue10collective18CollectiveEpilogueINS1F_23Sm100TmaWarpSpecializedILi4ELi2ELi16ELb1ELb0EEEJSI_NS5_IJNST_ISF_SB_EENST_INSA_ILi16EEESB_EEEEESJ_SK_SJ_SK_NS1F_6fusion15FusionCallbacksIS1J_NS1O_17LinearCombinationISJ_fSJ_fLNS_15FloatRoundStyleE2EEESI_S1N_JEEENS4_5SM1004TMEM4LOAD26SM100_TMEM_LOAD_32dp32b16xES1D_NS12_INS13_ILi2ELi4ELi3EEES16_NST_INS5_IJS17_S1L_EEENS5_IJS1L_SB_EEEEEEENS4_39AutoVectorizingCopyWithAssumedAlignmentILi128EEENS4_14SM90_TMA_STOREES22_S24_S24_EEEvvEEEEvNT_6ParamsE)
        /*0b00*/ 	.short	0x0380
        /*0b02*/ 	.short	0x0800


	//----- nvinfo : EIATTR_SW_WAR
	.align		4
.L_55:
        /*0b04*/ 	.byte	0x04, 0x36
        /*0b06*/ 	.short	(.L_57 - .L_56)
.L_56:
        /*0b08*/ 	.word	0x00000008
.L_57:


//--------------------- .nv.callgraph             --------------------------
	.section	.nv.callgraph,"",@"SHT_CUDA_CALLGRAPH"
	.align	4
	.sectionentsize	8
	.align		4
        /*0000*/ 	.word	0x00000000
	.align		4
        /*0004*/ 	.word	0xffffffff
	.align		4
        /*0008*/ 	.word	index@(_ZN7cutlass13device_kernelINS_4gemm6kernel13GemmUniversalIN4cute5tupleIJiiiiEEENS1_10collective13CollectiveMmaINS1_35MainloopSm100TmaUmmaWarpSpecializedILi8ELi2ELi4ENS5_IJNS4_1CILi1EEENSA_ILi2EEESB_EEEEENS5_IJNSA_ILi128EEENSA_ILi64EEENSA_ILi32EEEEEENS_10tfloat32_tENS5_IJlSB_lEEESJ_SK_NS4_8TiledMMAINS4_8MMA_AtomIJNS4_17SM100_MMA_TF32_SSISJ_SJ_fLi128ELi64ELNS4_4UMMA5MajorE0ELSP_0ELNSO_7ScaleInE0ELSQ_0EEEEEENS4_6LayoutINS5_IJSB_SB_SB_EEENS5_IJNSA_ILi0EEESV_SV_EEEEENS5_IJNS4_10UnderscoreESY_SY_EEEEENS4_23SM90_TMA_LOAD_MULTICASTENS4_14ComposedLayoutINS4_7SwizzleILi3ELi4ELi3EEENS4_18smem_ptr_flag_bitsILi32EEENST_INS5_IJNSA_ILi8EEESH_EEENS5_IJSH_SB_EEEEEEEvNS4_8identityENS4_13SM90_TMA_LOADES1B_vS1C_EENS_8epilogue10collective18CollectiveEpilogueINS1F_23Sm100TmaWarpSpecializedILi4ELi2ELi16ELb1ELb0EEEJSI_NS5_IJNST_ISF_SB_EENST_INSA_ILi16EEESB_EEEEESJ_SK_SJ_SK_NS1F_6fusion15FusionCallbacksIS1J_NS1O_17LinearCombinationISJ_fSJ_fLNS_15FloatRoundStyleE2EEESI_S1N_JEEENS4_5SM1004TMEM4LOAD26SM100_TMEM_LOAD_32dp32b16xES1D_NS12_INS13_ILi2ELi4ELi3EEES16_NST_INS5_IJS17_S1L_EEENS5_IJS1L_SB_EEEEEEENS4_39AutoVectorizingCopyWithAssumedAlignmentILi128EEENS4_14SM90_TMA_STOREES22_S24_S24_EEEvvEEEEvNT_6ParamsE)
	.align		4
        /*000c*/ 	.word	index@(__assertfail)
	.align		4
        /*0010*/ 	.word	0x00000000
	.align		4
        /*0014*/ 	.word	0xfffffffe
	.align		4
        /*0018*/ 	.word	0x00000000
	.align		4
        /*001c*/ 	.word	0xfffffffd
	.align		4
        /*0020*/ 	.word	0x00000000
	.align		4
        /*0024*/ 	.word	0xfffffffc


//--------------------- .nv.constant4             --------------------------
	.section	.nv.constant4,"a",@progbits
	.align	8
	.align		8
.nv.constant4:
        /*0000*/ 	.dword	__assertfail
	.align		8
        /*0008*/ 	.dword	__unnamed_1
	.align		8
        /*0010*/ 	.dword	__unnamed_2
	.align		8
        /*0018*/ 	.dword	_ZN39_INTERNAL_2acce937_4_k_cu_ee5c4879_93574cuda3std3__45__cpo5beginE
	.align		8
        /*0020*/ 	.dword	_ZN39_INTERNAL_2acce937_4_k_cu_ee5c4879_93574cuda3std3__45__cpo3endE
	.align		8
        /*0028*/ 	.dword	_ZN39_INTERNAL_2acce937_4_k_cu_ee5c4879_93574cuda3std3__45__cpo6cbeginE
	.align		8
        /*0030*/ 	.dword	_ZN39_INTERNAL_2acce937_4_k_cu_ee5c4879_93574cuda3std3__45__cpo4cendE
	.align		8
        /*0038*/ 	.dword	_ZN39_INTERNAL_2acce937_4_k_cu_ee5c4879_93574cuda3std3__441_GLOBAL__N__2acce937_4_k_cu_ee5c4879_93576ignoreE
	.align		8
        /*0040*/ 	.dword	_ZN39_INTERNAL_2acce937_4_k_cu_ee5c4879_93574cuda3std3__419piecewise_constructE
	.align		8
        /*0048*/ 	.dword	_ZN39_INTERNAL_2acce937_4_k_cu_ee5c4879_93574cuda3std3__48in_placeE
	.align		8
        /*0050*/ 	.dword	_ZN39_INTERNAL_2acce937_4_k_cu_ee5c4879_93574cuda3std6ranges3__45__cpo4swapE
	.align		8
        /*0058*/ 	.dword	_ZN39_INTERNAL_2acce937_4_k_cu_ee5c4879_93574cuda3std6ranges3__45__cpo9iter_moveE
	.align		8
        /*0060*/ 	.dword	_ZN39_INTERNAL_2acce937_4_k_cu_ee5c4879_93574cute7productE
	.align		8
        /*0068*/ 	.dword	_ZN39_INTERNAL_2acce937_4_k_cu_ee5c4879_93574cute1_E
	.align		8
        /*0070*/ 	.dword	$str$25
	.align		8
        /*0078*/ 	.dword	$str$26
	.align		8
        /*0080*/ 	.dword	$str$27
	.align		8
        /*0088*/ 	.dword	$str$28


//--------------------- .text._ZN7cutlass13device_kernelINS_4gemm6kernel13GemmUniversalIN4cute5tupleIJiiiiEEENS1_10collective13CollectiveMmaINS1_35MainloopSm100TmaUmmaWarpSpecializedILi8ELi2ELi4ENS5_IJNS4_1CILi1EEENSA_ILi2EEESB_EEEEENS5_IJNSA_ILi128EEENSA_ILi64EEENSA_ILi32EEEEEENS_10tfloat32_tENS5_IJlSB_lEEESJ_SK_NS4_8TiledMMAINS4_8MMA_AtomIJNS4_17SM100_MMA_TF32_SSISJ_SJ_fLi128ELi64ELNS4_4UMMA5MajorE0ELSP_0ELNSO_7ScaleInE0ELSQ_0EEEEEENS4_6LayoutINS5_IJSB_SB_SB_EEENS5_IJNSA_ILi0EEESV_SV_EEEEENS5_IJNS4_10UnderscoreESY_SY_EEEEENS4_23SM90_TMA_LOAD_MULTICASTENS4_14ComposedLayoutINS4_7SwizzleILi3ELi4ELi3EEENS4_18smem_ptr_flag_bitsILi32EEENST_INS5_IJNSA_ILi8EEESH_EEENS5_IJSH_SB_EEEEEEEvNS4_8identityENS4_13SM90_TMA_LOADES1B_vS1C_EENS_8epilogue10collective18CollectiveEpilogueINS1F_23Sm100TmaWarpSpecializedILi4ELi2ELi16ELb1ELb0EEEJSI_NS5_IJNST_ISF_SB_EENST_INSA_ILi16EEESB_EEEEESJ_SK_SJ_SK_NS1F_6fusion15FusionCallbacksIS1J_NS1O_17LinearCombinationISJ_fSJ_fLNS_15FloatRoundStyleE2EEESI_S1N_JEEENS4_5SM1004TMEM4LOAD26SM100_TMEM_LOAD_32dp32b16xES1D_NS12_INS13_ILi2ELi4ELi3EEES16_NST_INS5_IJS17_S1L_EEENS5_IJS1L_SB_EEEEEEENS4_39AutoVectorizingCopyWithAssumedAlignmentILi128EEENS4_14SM90_TMA_STOREES22_S24_S24_EEEvvEEEEvNT_6ParamsE --------------------------
	.section	.text._ZN7cutlass13device_kernelINS_4gemm6kernel13GemmUniversalIN4cute5tupleIJiiiiEEENS1_10collective13CollectiveMmaINS1_35MainloopSm100TmaUmmaWarpSpecializedILi8ELi2ELi4ENS5_IJNS4_1CILi1EEENSA_ILi2EEESB_EEEEENS5_IJNSA_ILi128EEENSA_ILi64EEENSA_ILi32EEEEEENS_10tfloat32_tENS5_IJlSB_lEEESJ_SK_NS4_8TiledMMAINS4_8MMA_AtomIJNS4_17SM100_MMA_TF32_SSISJ_SJ_fLi128ELi64ELNS4_4UMMA5MajorE0ELSP_0ELNSO_7ScaleInE0ELSQ_0EEEEEENS4_6LayoutINS5_IJSB_SB_SB_EEENS5_IJNSA_ILi0EEESV_SV_EEEEENS5_IJNS4_10UnderscoreESY_SY_EEEEENS4_23SM90_TMA_LOAD_MULTICASTENS4_14ComposedLayoutINS4_7SwizzleILi3ELi4ELi3EEENS4_18smem_ptr_flag_bitsILi32EEENST_INS5_IJNSA_ILi8EEESH_EEENS5_IJSH_SB_EEEEEEEvNS4_8identityENS4_13SM90_TMA_LOADES1B_vS1C_EENS_8epilogue10collective18CollectiveEpilogueINS1F_23Sm100TmaWarpSpecializedILi4ELi2ELi16ELb1ELb0EEEJSI_NS5_IJNST_ISF_SB_EENST_INSA_ILi16EEESB_EEEEESJ_SK_SJ_SK_NS1F_6fusion15FusionCallbacksIS1J_NS1O_17LinearCombinationISJ_fSJ_fLNS_15FloatRoundStyleE2EEESI_S1N_JEEENS4_5SM1004TMEM4LOAD26SM100_TMEM_LOAD_32dp32b16xES1D_NS12_INS13_ILi2ELi4ELi3EEES16_NST_INS5_IJS17_S1L_EEENS5_IJS1L_SB_EEEEEEENS4_39AutoVectorizingCopyWithAssumedAlignmentILi128EEENS4_14SM90_TMA_STOREES22_S24_S24_EEEvvEEEEvNT_6ParamsE,"ax",@progbits
	.align	128
.text._ZN7cutlass13device_kernelINS_4gemm6kernel13GemmUniversalIN4cute5tupleIJiiiiEEENS1_10collective13CollectiveMmaINS1_35MainloopSm100TmaUmmaWarpSpecializedILi8ELi2ELi4ENS5_IJNS4_1CILi1EEENSA_ILi2EEESB_EEEEENS5_IJNSA_ILi128EEENSA_ILi64EEENSA_ILi32EEEEEENS_10tfloat32_tENS5_IJlSB_lEEESJ_SK_NS4_8TiledMMAINS4_8MMA_AtomIJNS4_17SM100_MMA_TF32_SSISJ_SJ_fLi128ELi64ELNS4_4UMMA5MajorE0ELSP_0ELNSO_7ScaleInE0ELSQ_0EEEEEENS4_6LayoutINS5_IJSB_SB_SB_EEENS5_IJNSA_ILi0EEESV_SV_EEEEENS5_IJNS4_10UnderscoreESY_SY_EEEEENS4_23SM90_TMA_LOAD_MULTICASTENS4_14ComposedLayoutINS4_7SwizzleILi3ELi4ELi3EEENS4_18smem_ptr_flag_bitsILi32EEENST_INS5_IJNSA_ILi8EEESH_EEENS5_IJSH_SB_EEEEEEEvNS4_8identityENS4_13SM90_TMA_LOADES1B_vS1C_EENS_8epilogue10collective18CollectiveEpilogueINS1F_23Sm100TmaWarpSpecializedILi4ELi2ELi16ELb1ELb0EEEJSI_NS5_IJNST_ISF_SB_EENST_INSA_ILi16EEESB_EEEEESJ_SK_SJ_SK_NS1F_6fusion15FusionCallbacksIS1J_NS1O_17LinearCombinationISJ_fSJ_fLNS_15FloatRoundStyleE2EEESI_S1N_JEEENS4_5SM1004TMEM4LOAD26SM100_TMEM_LOAD_32dp32b16xES1D_NS12_INS13_ILi2ELi4ELi3EEES16_NST_INS5_IJS17_S1L_EEENS5_IJS1L_SB_EEEEEEENS4_39AutoVectorizingCopyWithAssumedAlignmentILi128EEENS4_14SM90_TMA_STOREES22_S24_S24_EEEvvEEEEvNT_6ParamsE:
        .type           _ZN7cutlass13device_kernelINS_4gemm6kernel13GemmUniversalIN4cute5tupleIJiiiiEEENS1_10collective13CollectiveMmaINS1_35MainloopSm100TmaUmmaWarpSpecializedILi8ELi2ELi4ENS5_IJNS4_1CILi1EEENSA_ILi2EEESB_EEEEENS5_IJNSA_ILi128EEENSA_ILi64EEENSA_ILi32EEEEEENS_10tfloat32_tENS5_IJlSB_lEEESJ_SK_NS4_8TiledMMAINS4_8MMA_AtomIJNS4_17SM100_MMA_TF32_SSISJ_SJ_fLi128ELi64ELNS4_4UMMA5MajorE0ELSP_0ELNSO_7ScaleInE0ELSQ_0EEEEEENS4_6LayoutINS5_IJSB_SB_SB_EEENS5_IJNSA_ILi0EEESV_SV_EEEEENS5_IJNS4_10UnderscoreESY_SY_EEEEENS4_23SM90_TMA_LOAD_MULTICASTENS4_14ComposedLayoutINS4_7SwizzleILi3ELi4ELi3EEENS4_18smem_ptr_flag_bitsILi32EEENST_INS5_IJNSA_ILi8EEESH_EEENS5_IJSH_SB_EEEEEEEvNS4_8identityENS4_13SM90_TMA_LOADES1B_vS1C_EENS_8epilogue10collective18CollectiveEpilogueINS1F_23Sm100TmaWarpSpecializedILi4ELi2ELi16ELb1ELb0EEEJSI_NS5_IJNST_ISF_SB_EENST_INSA_ILi16EEESB_EEEEESJ_SK_SJ_SK_NS1F_6fusion15FusionCallbacksIS1J_NS1O_17LinearCombinationISJ_fSJ_fLNS_15FloatRoundStyleE2EEESI_S1N_JEEENS4_5SM1004TMEM4LOAD26SM100_TMEM_LOAD_32dp32b16xES1D_NS12_INS13_ILi2ELi4ELi3EEES16_NST_INS5_IJS17_S1L_EEENS5_IJS1L_SB_EEEEEEENS4_39AutoVectorizingCopyWithAssumedAlignmentILi128EEENS4_14SM90_TMA_STOREES22_S24_S24_EEEvvEEEEvNT_6ParamsE,@function
        .size           _ZN7cutlass13device_kernelINS_4gemm6kernel13GemmUniversalIN4cute5tupleIJiiiiEEENS1_10collective13CollectiveMmaINS1_35MainloopSm100TmaUmmaWarpSpecializedILi8ELi2ELi4ENS5_IJNS4_1CILi1EEENSA_ILi2EEESB_EEEEENS5_IJNSA_ILi128EEENSA_ILi64EEENSA_ILi32EEEEEENS_10tfloat32_tENS5_IJlSB_lEEESJ_SK_NS4_8TiledMMAINS4_8MMA_AtomIJNS4_17SM100_MMA_TF32_SSISJ_SJ_fLi128ELi64ELNS4_4UMMA5MajorE0ELSP_0ELNSO_7ScaleInE0ELSQ_0EEEEEENS4_6LayoutINS5_IJSB_SB_SB_EEENS5_IJNSA_ILi0EEESV_SV_EEEEENS5_IJNS4_10UnderscoreESY_SY_EEEEENS4_23SM90_TMA_LOAD_MULTICASTENS4_14ComposedLayoutINS4_7SwizzleILi3ELi4ELi3EEENS4_18smem_ptr_flag_bitsILi32EEENST_INS5_IJNSA_ILi8EEESH_EEENS5_IJSH_SB_EEEEEEEvNS4_8identityENS4_13SM90_TMA_LOADES1B_vS1C_EENS_8epilogue10collective18CollectiveEpilogueINS1F_23Sm100TmaWarpSpecializedILi4ELi2ELi16ELb1ELb0EEEJSI_NS5_IJNST_ISF_SB_EENST_INSA_ILi16EEESB_EEEEESJ_SK_SJ_SK_NS1F_6fusion15FusionCallbacksIS1J_NS1O_17LinearCombinationISJ_fSJ_fLNS_15FloatRoundStyleE2EEESI_S1N_JEEENS4_5SM1004TMEM4LOAD26SM100_TMEM_LOAD_32dp32b16xES1D_NS12_INS13_ILi2ELi4ELi3EEES16_NST_INS5_IJS17_S1L_EEENS5_IJS1L_SB_EEEEEEENS4_39AutoVectorizingCopyWithAssumedAlignmentILi128EEENS4_14SM90_TMA_STOREES22_S24_S24_EEEvvEEEEvNT_6ParamsE,(.L_x_196 - _ZN7cutlass13device_kernelINS_4gemm6kernel13GemmUniversalIN4cute5tupleIJiiiiEEENS1_10collective13CollectiveMmaINS1_35MainloopSm100TmaUmmaWarpSpecializedILi8ELi2ELi4ENS5_IJNS4_1CILi1EEENSA_ILi2EEESB_EEEEENS5_IJNSA_ILi128EEENSA_ILi64EEENSA_ILi32EEEEEENS_10tfloat32_tENS5_IJlSB_lEEESJ_SK_NS4_8TiledMMAINS4_8MMA_AtomIJNS4_17SM100_MMA_TF32_SSISJ_SJ_fLi128ELi64ELNS4_4UMMA5MajorE0ELSP_0ELNSO_7ScaleInE0ELSQ_0EEEEEENS4_6LayoutINS5_IJSB_SB_SB_EEENS5_IJNSA_ILi0EEESV_SV_EEEEENS5_IJNS4_10UnderscoreESY_SY_EEEEENS4_23SM90_TMA_LOAD_MULTICASTENS4_14ComposedLayoutINS4_7SwizzleILi3ELi4ELi3EEENS4_18smem_ptr_flag_bitsILi32EEENST_INS5_IJNSA_ILi8EEESH_EEENS5_IJSH_SB_EEEEEEEvNS4_8identityENS4_13SM90_TMA_LOADES1B_vS1C_EENS_8epilogue10collective18CollectiveEpilogueINS1F_23Sm100TmaWarpSpecializedILi4ELi2ELi16ELb1ELb0EEEJSI_NS5_IJNST_ISF_SB_EENST_INSA_ILi16EEESB_EEEEESJ_SK_SJ_SK_NS1F_6fusion15FusionCallbacksIS1J_NS1O_17LinearCombinationISJ_fSJ_fLNS_15FloatRoundStyleE2EEESI_S1N_JEEENS4_5SM1004TMEM4LOAD26SM100_TMEM_LOAD_32dp32b16xES1D_NS12_INS13_ILi2ELi4ELi3EEES16_NST_INS5_IJS17_S1L_EEENS5_IJS1L_SB_EEEEEEENS4_39AutoVectorizingCopyWithAssumedAlignmentILi128EEENS4_14SM90_TMA_STOREES22_S24_S24_EEEvvEEEEvNT_6ParamsE)
        .other          _ZN7cutlass13device_kernelINS_4gemm6kernel13GemmUniversalIN4cute5tupleIJiiiiEEENS1_10collective13CollectiveMmaINS1_35MainloopSm100TmaUmmaWarpSpecializedILi8ELi2ELi4ENS5_IJNS4_1CILi1EEENSA_ILi2EEESB_EEEEENS5_IJNSA_ILi128EEENSA_ILi64EEENSA_ILi32EEEEEENS_10tfloat32_tENS5_IJlSB_lEEESJ_SK_NS4_8TiledMMAINS4_8MMA_AtomIJNS4_17SM100_MMA_TF32_SSISJ_SJ_fLi128ELi64ELNS4_4UMMA5MajorE0ELSP_0ELNSO_7ScaleInE0ELSQ_0EEEEEENS4_6LayoutINS5_IJSB_SB_SB_EEENS5_IJNSA_ILi0EEESV_SV_EEEEENS5_IJNS4_10UnderscoreESY_SY_EEEEENS4_23SM90_TMA_LOAD_MULTICASTENS4_14ComposedLayoutINS4_7SwizzleILi3ELi4ELi3EEENS4_18smem_ptr_flag_bitsILi32EEENST_INS5_IJNSA_ILi8EEESH_EEENS5_IJSH_SB_EEEEEEEvNS4_8identityENS4_13SM90_TMA_LOADES1B_vS1C_EENS_8epilogue10collective18CollectiveEpilogueINS1F_23Sm100TmaWarpSpecializedILi4ELi2ELi16ELb1ELb0EEEJSI_NS5_IJNST_ISF_SB_EENST_INSA_ILi16EEESB_EEEEESJ_SK_SJ_SK_NS1F_6fusion15FusionCallbacksIS1J_NS1O_17LinearCombinationISJ_fSJ_fLNS_15FloatRoundStyleE2EEESI_S1N_JEEENS4_5SM1004TMEM4LOAD26SM100_TMEM_LOAD_32dp32b16xES1D_NS12_INS13_ILi2ELi4ELi3EEES16_NST_INS5_IJS17_S1L_EEENS5_IJS1L_SB_EEEEEEENS4_39AutoVectorizingCopyWithAssumedAlignmentILi128EEENS4_14SM90_TMA_STOREES22_S24_S24_EEEvvEEEEvNT_6ParamsE,@"STO_CUDA_ENTRY STV_DEFAULT"
_ZN7cutlass13device_kernelINS_4gemm6kernel13GemmUniversalIN4cute5tupleIJiiiiEEENS1_10collective13CollectiveMmaINS1_35MainloopSm100TmaUmmaWarpSpecializedILi8ELi2ELi4ENS5_IJNS4_1CILi1EEENSA_ILi2EEESB_EEEEENS5_IJNSA_ILi128EEENSA_ILi64EEENSA_ILi32EEEEEENS_10tfloat32_tENS5_IJlSB_lEEESJ_SK_NS4_8TiledMMAINS4_8MMA_AtomIJNS4_17SM100_MMA_TF32_SSISJ_SJ_fLi128ELi64ELNS4_4UMMA5MajorE0ELSP_0ELNSO_7ScaleInE0ELSQ_0EEEEEENS4_6LayoutINS5_IJSB_SB_SB_EEENS5_IJNSA_ILi0EEESV_SV_EEEEENS5_IJNS4_10UnderscoreESY_SY_EEEEENS4_23SM90_TMA_LOAD_MULTICASTENS4_14ComposedLayoutINS4_7SwizzleILi3ELi4ELi3EEENS4_18smem_ptr_flag_bitsILi32EEENST_INS5_IJNSA_ILi8EEESH_EEENS5_IJSH_SB_EEEEEEEvNS4_8identityENS4_13SM90_TMA_LOADES1B_vS1C_EENS_8epilogue10collective18CollectiveEpilogueINS1F_23Sm100TmaWarpSpecializedILi4ELi2ELi16ELb1ELb0EEEJSI_NS5_IJNST_ISF_SB_EENST_INSA_ILi16EEESB_EEEEESJ_SK_SJ_SK_NS1F_6fusion15FusionCallbacksIS1J_NS1O_17LinearCombinationISJ_fSJ_fLNS_15FloatRoundStyleE2EEESI_S1N_JEEENS4_5SM1004TMEM4LOAD26SM100_TMEM_LOAD_32dp32b16xES1D_NS12_INS13_ILi2ELi4ELi3EEES16_NST_INS5_IJS17_S1L_EEENS5_IJS1L_SB_EEEEEEENS4_39AutoVectorizingCopyWithAssumedAlignmentILi128EEENS4_14SM90_TMA_STOREES22_S24_S24_EEEvvEEEEvNT_6ParamsE:
[----:B------:R-:W1:Y:S01]  /*0000*/  LDC R1, c[0x0][0x37c] ;  /* 0x0000df00ff017b82 */ /* 0x000e620000000800 */
[----:B------:R-:W2:Y:S01]  /*0010*/  S2R R67, SR_TID.X ;  /* 0x0000000000437919 */ /* 0x000ea20000002100 */
[----:B------:R-:W3:Y:S01]  /*0020*/  LDCU.64 UR8, c[0x0][0x890] ;  /* 0x00011200ff0877ac */ /* 0x000ee20008000a00 */
[----:B------:R-:W-:Y:S02]  /*0030*/  PRMT R52, RZ, 0x7610, R52 ;  /* 0x00007610ff347816 */ /* 0x000fe40000000034 */
[----:B------:R-:W-:Y:S01]  /*0040*/  ELECT P3, URZ, PT ;  /* 0x0000000000ff782f */ /* 0x000fe20003860000 */
[----:B---3--:R-:W-:-:S04]  /*0050*/  UISETP.NE.U32.AND UP0, UPT, UR8, URZ, UPT ;  /* 0x000000ff0800728c */ /* 0x008fc8000bf05070 */
[----:B------:R-:W-:Y:S01]  /*0060*/  UISETP.NE.AND.EX UP0, UPT, UR9, URZ, UPT, UP0 ;  /* 0x000000ff0900728c */ /* 0x000fe2000bf05300 */
[----:B--2---:R-:W-:-:S05]  /*0070*/  SHF.R.U32.HI R53, RZ, 0x5, R67 ;  /* 0x00000005ff357819 */ /* 0x004fca0000011643 */
[----:B------:R-:W2:Y:S02]  /*0080*/  SHFL.IDX PT, R0, R53, RZ, 0x1f ;  /* 0x00001fff35007589 */ /* 0x000ea400000e0000 */
[----:B--2---:R-:W-:Y:S01]  /*0090*/  R2UR UR17, R0 ;  /* 0x00000000001172ca */ /* 0x004fe200000e0000 */
[----:B-1----:R-:W-:-:S14]  /*00a0*/  BRA.U UP0, `(.L_x_0) ;  /* 0x0000000100307547 */ /* 0x002fdc000b800000 */
[----:B------:R-:W1:Y:S02]  /*00b0*/  LDCU.64 UR4, c[0x0][0x888] ;  /* 0x00011100ff0477ac */ /* 0x000e640008000a00 */
[----:B-1----:R-:W-:-:S04]  /*00c0*/  UISETP.NE.U32.AND UP0, UPT, UR4, URZ, UPT ;  /* 0x000000ff0400728c */ /* 0x002fc8000bf05070 */
[----:B------:R-:W-:-:S09]  /*00d0*/  UISETP.NE.AND.EX UP0, UPT, UR5, URZ, UPT, UP0 ;  /* 0x000000ff0500728c */ /* 0x000fd2000bf05300 */
[----:B------:R-:W-:Y:S05]  /*00e0*/  BRA.U !UP0, `(.L_x_1) ;  /* 0x0000000108147547 */ /* 0x000fea000b800000 */
[----:B------:R-:W1:Y:S01]  /*00f0*/  LDC.64 R2, c[0x0][0x888] ;  /* 0x00022200ff027b82 */ /* 0x000e620000000a00 */
[----:B------:R-:W1:Y:S02]  /*0100*/  LDCU.64 UR4, c[0x0][0x358] ;  /* 0x00006b00ff0477ac */ /* 0x000e640008000a00 */
[----:B-1----:R1:W5:Y:S01]  /*0110*/  LDG.E R27, desc[UR4][R2.64] ;  /* 0x00000004021b7981 */ /* 0x002362000c1e1900 */
[----:B------:R-:W-:Y:S01]  /*0120*/  HFMA2 R52, -RZ, RZ, 0, 5.9604644775390625e-08 ;  /* 0x00000001ff347431 */ /* 0x000fe200000001ff */
[----:B------:R-:W-:Y:S05]  /*0130*/  BRA `(.L_x_0) ;  /* 0x00000000000c7947 */ /* 0x000fea0003800000 */
.L_x_1:
[----:B------:R-:W1:Y:S01]  /*0140*/  LDCU UR4, c[0x0][0x880] ;  /* 0x00011000ff0477ac */ /* 0x000e620008000800 */
[----:B------:R-:W-:Y:S01]  /*0150*/  HFMA2 R52, -RZ, RZ, 0, 5.9604644775390625e-08 ;  /* 0x00000001ff347431 */ /* 0x000fe200000001ff */
[----:B-1----:R-:W-:-:S07]  /*0160*/  MOV R27, UR4 ;  /* 0x00000004001b7c02 */ /* 0x002fce0008000f00 */
.L_x_0:
[----:B------:R-:W2:Y:S02]  /*0170*/  LDCU.64 UR4, c[0x0][0x8b0] ;  /* 0x00011600ff0477ac */ /* 0x000ea40008000a00 */
[----:B--2---:R-:W-:-:S04]  /*0180*/  UISETP.NE.U32.AND UP0, UPT, UR4, URZ, UPT ;  /* 0x000000ff0400728c */ /* 0x004fc8000bf05070 */
[----:B------:R-:W-:-:S09]  /*0190*/  UISETP.NE.AND.EX UP0, UPT, UR5, URZ, UPT, UP0 ;  /* 0x000000ff0500728c */ /* 0x000fd2000bf05300 */
[----:B------:R-:W-:Y:S05]  /*01a0*/  BRA.U UP0, `(.L_x_2) ;  /* 0x0000000100287547 */ /* 0x000fea000b800000 */
[----:B------:R-:W2:Y:S02]  /*01b0*/  LDCU.64 UR4, c[0x0][0x8a8] ;  /* 0x00011500ff0477ac */ /* 0x000ea40008000a00 */
[----:B--2---:R-:W-:-:S04]  /*01c0*/  UISETP.NE.U32.AND UP0, UPT, UR4, URZ, UPT ;  /* 0x000000ff0400728c */ /* 0x004fc8000bf05070 */
[----:B------:R-:W-:-:S09]  /*01d0*/  UISETP.NE.AND.EX UP0, UPT, UR5, URZ, UPT, UP0 ;  /* 0x000000ff0500728c */ /* 0x000fd2000bf05300 */
[----:B------:R-:W-:Y:S05]  /*01e0*/  BRA.U !UP0, `(.L_x_3) ;  /* 0x0000000108107547 */ /* 0x000fea000b800000 */
[----:B------:R-:W2:Y:S01]  /*01f0*/  LDC.64 R24, c[0x0][0x8a8] ;  /* 0x00022a00ff187b82 */ /* 0x000ea20000000a00 */
[----:B------:R-:W2:Y:S02]  /*0200*/  LDCU.64 UR4, c[0x0][0x358] ;  /* 0x00006b00ff0477ac */ /* 0x000ea40008000a00 */
[----:B--2---:R2:W5:Y:S01]  /*0210*/  LDG.E R24, desc[UR4][R24.64] ;  /* 0x0000000418187981 */ /* 0x004562000c1e1900 */
[----:B------:R-:W-:Y:S05]  /*0220*/  BRA `(.L_x_2) ;  /* 0x0000000000087947 */ /* 0x000fea0003800000 */
.L_x_3:
[----:B------:R-:W2:Y:S02]  /*0230*/  LDCU UR4, c[0x0][0x8a0] ;  /* 0x00011400ff0477ac */ /* 0x000ea40008000800 */
[----:B--2---:R-:W-:Y:S02]  /*0240*/  MOV R24, UR4 ;  /* 0x0000000400187c02 */ /* 0x004fe40008000f00 */
.L_x_2:
[----:B------:R-:W-:Y:S01]  /*0250*/  IMAD.U32 R0, RZ, RZ, UR17 ;  /* 0x00000011ff007e24 */ /* 0x000fe2000f8e00ff */
[----:B------:R-:W-:Y:S04]  /*0260*/  BSSY.RECONVERGENT B0, `(.L_x_4) ;  /* 0x000000c000007945 */ /* 0x000fe80003800200 */
[C---:B------:R-:W-:Y:S02]  /*0270*/  ISETP.NE.OR P1, PT, R0.reuse, 0x1, !P3 ;  /* 0x000000010000780c */ /* 0x040fe40005f25670 */
[----:B------:R-:W-:-:S11]  /*0280*/  ISETP.NE.OR P0, PT, R0, 0x3, !P3 ;  /* 0x000000030000780c */ /* 0x000fd60005f05670 */
[----:B------:R-:W-:Y:S05]  /*0290*/  @P1 BRA `(.L_x_5) ;  /* 0x0000000000201947 */ /* 0x000fea0003800000 */
[----:B------:R-:W3:Y:S02]  /*02a0*/  LDCU.64 UR4, c[0x0][0x348] ;  /* 0x00006900ff0477ac */ /* 0x000ee40008000a00 */
[----:B---3--:R-:W-:Y:S02]  /*02b0*/  UIADD3 UR6, UP1, UPT, UR4, 0x80, URZ ;  /* 0x0000008004067890 */ /* 0x008fe4000ff3e0ff */
[----:B------:R-:W-:Y:S02]  /*02c0*/  UIADD3 UR4, UP0, UPT, UR4, 0x180, URZ ;  /* 0x0000018004047890 */ /* 0x000fe4000ff1e0ff */
[----:B------:R-:W-:Y:S02]  /*02d0*/  UIADD3.X UR7, UPT, UPT, URZ, UR5, URZ, UP1, !UPT ;  /* 0x00000005ff077290 */ /* 0x000fe40008ffe4ff */
[----:B------:R-:W-:-:S07]  /*02e0*/  UIADD3.X UR5, UPT, UPT, URZ, UR5, URZ, UP0, !UPT ;  /* 0x00000005ff057290 */ /* 0x000fce00087fe4ff */
[----:B------:R3:W-:Y:S02]  /*02f0*/  UTMACCTL.PF [UR6] ;  /* 0x00000000060079b9 */ /* 0x0007e40008040000 */
[----:B------:R3:W-:Y:S02]  /*0300*/  UTMACCTL.PF [UR4] ;  /* 0x00000000040079b9 */ /* 0x0007e40008040000 */
[----:B---3--:R-:W-:Y:S01]  /*0310*/  NOP ;  /* 0x0000000000007918 */ /* 0x008fe20000000000 */
.L_x_5:
[----:B------:R-:W-:Y:S05]  /*0320*/  BSYNC.RECONVERGENT B0 ;  /* 0x0000000000007941 */ /* 0x000fea0003800200 */
.L_x_4:
[----:B------:R-:W-:Y:S04]  /*0330*/  BSSY.RECONVERGENT B0, `(.L_x_6) ;  /* 0x000000a000007945 */ /* 0x000fe80003800200 */
        /* <DEDUP_REMOVED lines=9> */
.L_x_7:
[----:B------:R-:W-:Y:S05]  /*03d0*/  BSYNC.RECONVERGENT B0 ;  /* 0x0000000000007941 */ /* 0x000fea0003800200 */
.L_x_6:
[----:B------:R-:W3:Y:S01]  /*03e0*/  LDCU.64 UR4, c[0x0][0x888] ;  /* 0x00011100ff0477ac */ /* 0x000ee20008000a00 */
[----:B------:R-:W-:Y:S02]  /*03f0*/  UISETP.EQ.U32.AND UP1, UPT, UR8, URZ, UPT ;  /* 0x000000ff0800728c */ /* 0x000fe4000bf22070 */
[----:B------:R-:W-:Y:S02]  /*0400*/  UPLOP3.LUT UP3, UPT, UPT, UPT, UPT, 0x80, 0x8 ;  /* 0x000000000008789c */ /* 0x000fe40003f6f070 */
[----:B---3--:R-:W-:-:S04]  /*0410*/  UISETP.NE.U32.AND UP0, UPT, UR4, URZ, UPT ;  /* 0x000000ff0400728c */ /* 0x008fc8000bf05070 */
[----:B------:R-:W-:-:S04]  /*0420*/  UISETP.NE.AND.EX UP0, UPT, UR5, URZ, UPT, UP0 ;  /* 0x000000ff0500728c */ /* 0x000fc8000bf05300 */
[----:B------:R-:W-:-:S04]  /*0430*/  UISETP.EQ.OR.EX UP2, UPT, UR9, URZ, !UP0, UP1 ;  /* 0x000000ff0900728c */ /* 0x000fc8000c742710 */
[----:B------:R-:W-:-:S06]  /*0440*/  UP2UR UR4, UPR, URZ, 0x4 ;  /* 0x00000004ff047883 */ /* 0x000fcc0008000000 */
[----:B------:R-:W-:Y:S01]  /*0450*/  MOV R56, UR4 ;  /* 0x0000000400387c02 */ /* 0x000fe20008000f00 */
[----:B------:R-:W-:Y:S06]  /*0460*/  BRA.U !UP2, `(.L_x_8) ;  /* 0x000000010a207547 */ /* 0x000fec000b800000 */
[----:B------:R-:W-:Y:S01]  /*0470*/  UISETP.NE.U32.AND UP1, UPT, UR8, URZ, UPT ;  /* 0x000000ff0800728c */ /* 0x000fe2000bf25070 */
[----:B-----5:R-:W-:Y:S01]  /*0480*/  FSETP.NEU.AND P0, PT, R27, RZ, PT ;  /* 0x000000ff1b00720b */ /* 0x020fe20003f0d000 */
[----:B------:R-:W-:Y:S02]  /*0490*/  USEL UR4, URZ, 0xffffffff, UP0 ;  /* 0xffffffffff047887 */ /* 0x000fe40008000000 */
[----:B------:R-:W-:-:S10]  /*04a0*/  UISETP.NE.AND.EX UP1, UPT, UR9, URZ, UPT, UP1 ;  /* 0x000000ff0900728c */ /* 0x000fd4000bf25310 */
[----:B------:R-:W-:Y:S01]  /*04b0*/  VOTEU.ANY UP0, P0 ;  /* 0x0000000000ff7886 */ /* 0x000fe20000000100 */
[----:B------:R-:W-:-:S04]  /*04c0*/  @!UP1 USEL UR4, URZ, 0xffffffff, UP0 ;  /* 0xffffffffff049887 */ /* 0x000fc80008000000 */
[----:B------:R-:W-:-:S04]  /*04d0*/  ULOP3.LUT UR4, UR4, 0x1, URZ, 0xc0, !UPT ;  /* 0x0000000104047892 */ /* 0x000fc8000f8ec0ff */
[----:B------:R-:W-:-:S11]  /*04e0*/  UISETP.NE.U32.AND UP3, UPT, UR4, 0x1, UPT ;  /* 0x000000010400788c */ /* 0x000fd6000bf65070 */
.L_x_8:
[----:B-1----:R-:W1:Y:S01]  /*04f0*/  SHFL.IDX PT, R2, R53, RZ, 0x1f ;  /* 0x00001fff35027589 */ /* 0x002e6200000e0000 */
[----:B------:R-:W-:-:S04]  /*0500*/  UISETP.NE.AND UP0, UPT, UR17, 0x2, UPT ;  /* 0x000000021100788c */ /* 0x000fc8000bf05270 */
[----:B------:R-:W-:Y:S01]  /*0510*/  USEL UR48, URZ, 0x1, UP0 ;  /* 0x00000001ff307887 */ /* 0x000fe20008000000 */
[----:B-1----:R-:W-:-:S13]  /*0520*/  ISETP.NE.AND P0, PT, R2, RZ, PT ;  /* 0x000000ff0200720c */ /* 0x002fda0003f05270 */
[----:B------:R-:W-:Y:S05]  /*0530*/  @P0 BRA `(.L_x_9) ;  /* 0x0000000000840947 */ /* 0x000fea0003800000 */
[----:B------:R-:W-:Y:S01]  /*0540*/  ELECT P0, URZ, PT ;  /* 0x0000000000ff782f */ /* 0x000fe20003800000 */
[----:B------:R-:W-:-:S12]  /*0550*/  BSSY.RECONVERGENT B0, `(.L_x_9) ;  /* 0x000001f000007945 */ /* 0x000fd80003800200 */
[----:B------:R-:W-:Y:S05]  /*0560*/  @!P0 BRA `(.L_x_10) ;  /* 0x0000000000748947 */ /* 0x000fea0003800000 */
[----:B------:R-:W1:Y:S01]  /*0570*/  S2UR UR4, SR_CgaCtaId ;  /* 0x00000000000479c3 */ /* 0x000e620000008800 */
[----:B------:R-:W-:Y:S01]  /*0580*/  UMOV UR5, 0x400 ;  /* 0x0000040000057882 */ /* 0x000fe20000000000 */
[----:B------:R-:W-:Y:S01]  /*0590*/  UMOV UR8, 0x1 ;  /* 0x0000000100087882 */ /* 0x000fe20000000000 */
[----:B------:R-:W-:Y:S01]  /*05a0*/  UMOV UR6, 0x2 ;  /* 0x0000000200067882 */ /* 0x000fe20000000000 */
[----:B------:R-:W-:-:S04]  /*05b0*/  UIADD3 UR8, UPT, UPT, -UR8, 0x100000, URZ ;  /* 0x0010000008087890 */ /* 0x000fc8000fffe1ff */
[----:B------:R-:W-:Y:S02]  /*05c0*/  USHF.L.U32 UR9, UR8, 0xb, URZ ;  /* 0x0000000b08097899 */ /* 0x000fe400080006ff */
[----:B------:R-:W-:Y:S02]  /*05d0*/  USHF.L.U32 UR8, UR8, 0x1, URZ ;  /* 0x0000000108087899 */ /* 0x000fe400080006ff */
[----:B------:R-:W-:-:S04]  /*05e0*/  UIADD3 UR6, UPT, UPT, -UR6, 0x100000, URZ ;  /* 0x0010000006067890 */ /* 0x000fc8000fffe1ff */
[----:B------:R-:W-:Y:S02]  /*05f0*/  USHF.L.U32 UR7, UR6, 0xb, URZ ;  /* 0x0000000b06077899 */ /* 0x000fe400080006ff */
[----:B------:R-:W-:Y:S02]  /*0600*/  USHF.L.U32 UR6, UR6, 0x1, URZ ;  /* 0x0000000106067899 */ /* 0x000fe400080006ff */
[----:B-1----:R-:W-:Y:S01]  /*0610*/  ULEA UR4, UR4, UR5, 0x18 ;  /* 0x0000000504047291 */ /* 0x002fe2000f8ec0ff */
[----:B------:R-:W1:Y:S11]  /*0620*/  FENCE.VIEW.ASYNC.S ;  /* 0x00000000000073c6 */ /* 0x000e760000000000 */
[----:B-1----:R1:W3:Y:S01]  /*0630*/  SYNCS.EXCH.64 URZ, [UR4], UR8 ;  /* 0x0000000804ff75b2 */ /* 0x0022e20008000100 */
[----:B------:R1:W4:Y:S01]  /*0640*/  SYNCS.EXCH.64 URZ, [UR4+0x40], UR6 ;  /* 0x0000400604ff75b2 */ /* 0x0003220008000100 */
[----:B------:R1:W1:Y:S01]  /*0650*/  SYNCS.EXCH.64 URZ, [UR4+0x8], UR8 ;  /* 0x0000080804ff75b2 */ /* 0x0002620008000100 */
        /* <DEDUP_REMOVED lines=13> */
[----:B------:R-:W-:Y:S01]  /*0730*/  NOP ;  /* 0x0000000000007918 */ /* 0x000fe20000000000 */
.L_x_10:
[----:B-1----:R-:W-:Y:S05]  /*0740*/  BSYNC.RECONVERGENT B0 ;  /* 0x0000000000007941 */ /* 0x002fea0003800200 */
.L_x_9:
[----:B------:R-:W1:Y:S01]  /*0750*/  SHFL.IDX PT, R2, R53, RZ, 0x1f ;  /* 0x00001fff35027589 */ /* 0x000e6200000e0000 */
[----:B------:R-:W-:Y:S01]  /*0760*/  NOP ;  /* 0x0000000000007918 */ /* 0x000fe20000000000 */
[----:B-1----:R-:W-:-:S13]  /*0770*/  ISETP.NE.AND P0, PT, R2, 0x1, PT ;  /* 0x000000010200780c */ /* 0x002fda0003f05270 */
[----:B------:R-:W-:Y:S05]  /*0780*/  @P0 BRA `(.L_x_11) ;  /* 0x0000000000580947 */ /* 0x000fea0003800000 */
        /* <DEDUP_REMOVED lines=9> */
[----:B------:R-:W-:Y:S01]  /*0820*/  USHF.L.U32 UR6, UR6, 0x1, URZ ;  /* 0x0000000106067899 */ /* 0x000fe200080006ff */
[----:B------:R-:W-:Y:S01]  /*0830*/  ELECT P0, URZ, PT ;  /* 0x0000000000ff782f */ /* 0x000fe20003800000 */
[----:B-1----:R-:W-:Y:S01]  /*0840*/  ULEA UR4, UR4, UR5, 0x18 ;  /* 0x0000000504047291 */ /* 0x002fe2000f8ec0ff */
[----:B------:R-:W1:Y:S11]  /*0850*/  FENCE.VIEW.ASYNC.S ;  /* 0x00000000000073c6 */ /* 0x000e760000000000 */
[----:B-1----:R1:W1:Y:S01]  /*0860*/  SYNCS.EXCH.64 URZ, [UR4+0x80], UR8 ;  /* 0x0000800804ff75b2 */ /* 0x0022620008000100 */
        /* <DEDUP_REMOVED lines=8> */
.L_x_11:
[----:B------:R-:W2:Y:S01]  /*08f0*/  SHFL.IDX PT, R2, R53, RZ, 0x1f ;  /* 0x00001fff35027589 */ /* 0x000ea200000e0000 */
[----:B------:R-:W-:Y:S01]  /*0900*/  NOP ;  /* 0x0000000000007918 */ /* 0x000fe20000000000 */
[----:B--2---:R-:W-:-:S13]  /*0910*/  ISETP.NE.AND P0, PT, R2, 0x3, PT ;  /* 0x000000030200780c */ /* 0x004fda0003f05270 */
[----:B------:R-:W-:Y:S05]  /*0920*/  @P0 BRA `(.L_x_12) ;  /* 0x0000000000300947 */ /* 0x000fea0003800000 */
[----:B-1----:R-:W1:Y:S01]  /*0930*/  S2UR UR6, SR_CgaCtaId ;  /* 0x00000000000679c3 */ /* 0x002e620000008800 */
[----:B------:R-:W-:Y:S01]  /*0940*/  UMOV UR4, 0x400 ;  /* 0x0000040000047882 */ /* 0x000fe20000000000 */
[----:B------:R-:W-:Y:S01]  /*0950*/  UMOV UR5, 0x20 ;  /* 0x0000002000057882 */ /* 0x000fe20000000000 */
[----:B------:R-:W-:Y:S01]  /*0960*/  ELECT P0, URZ, PT ;  /* 0x0000000000ff782f */ /* 0x000fe20003800000 */
[----:B-1----:R-:W-:Y:S02]  /*0970*/  ULEA UR6, UR6, UR4, 0x18 ;  /* 0x0000000406067291 */ /* 0x002fe4000f8ec0ff */
[----:B------:R-:W-:-:S04]  /*0980*/  UIADD3 UR4, UPT, UPT, -UR5, 0x100000, URZ ;  /* 0x0010000005047890 */ /* 0x000fc8000fffe1ff */
[----:B------:R-:W-:Y:S02]  /*0990*/  USHF.L.U32 UR5, UR4, 0xb, URZ ;  /* 0x0000000b04057899 */ /* 0x000fe400080006ff */
[----:B------:R-:W-:Y:S01]  /*09a0*/  USHF.L.U32 UR4, UR4, 0x1, URZ ;  /* 0x0000000104047899 */ /* 0x000fe200080006ff */
[----:B------:R-:W1:Y:S11]  /*09b0*/  FENCE.VIEW.ASYNC.S ;  /* 0x00000000000073c6 */ /* 0x000e760000000000 */
[----:B-1----:R2:W1:Y:S01]  /*09c0*/  SYNCS.EXCH.64 URZ, [UR6+0xc0], UR4 ;  /* 0x0000c00406ff75b2 */ /* 0x0024620008000100 */
[----:B------:R2:W1:Y:S02]  /*09d0*/  SYNCS.EXCH.64 URZ, [UR6+0xc8], UR4 ;  /* 0x0000c80406ff75b2 */ /* 0x0004640008000100 */
[----:B--2---:R-:W-:Y:S01]  /*09e0*/  NOP ;  /* 0x0000000000007918 */ /* 0x004fe20000000000 */
.L_x_12:
[----:B------:R-:W2:Y:S01]  /*09f0*/  SHFL.IDX PT, R2, R53, RZ, 0x1f ;  /* 0x00001fff35027589 */ /* 0x000ea200000e0000 */
[----:B------:R-:W-:Y:S01]  /*0a00*/  NOP ;  /* 0x0000000000007918 */ /* 0x000fe20000000000 */
[----:B--2---:R-:W-:-:S13]  /*0a10*/  ISETP.NE.AND P0, PT, R2, 0x4, PT ;  /* 0x000000040200780c */ /* 0x004fda0003f05270 */
[----:B------:R-:W-:Y:S05]  /*0a20*/  @P0 BRA `(.L_x_13) ;  /* 0x00000000004c0947 */ /* 0x000fea0003800000 */
[----:B-1----:R-:W1:Y:S01]  /*0a30*/  S2UR UR6, SR_CgaCtaId ;  /* 0x00000000000679c3 */ /* 0x002e620000008800 */
[----:B------:R-:W-:Y:S01]  /*0a40*/  UMOV UR4, 0x1e0 ;  /* 0x000001e000047882 */ /* 0x000fe20000000000 */
[----:B------:R-:W-:Y:S01]  /*0a50*/  UMOV UR5, 0x400 ;  /* 0x0000040000057882 */ /* 0x000fe20000000000 */
[----:B------:R-:W-:Y:S01]  /*0a60*/  USEL UR4, UR4, 0x1a0, UP3 ;  /* 0x000001a004047887 */ /* 0x000fe20009800000 */
[----:B------:R-:W-:Y:S01]  /*0a70*/  UMOV UR8, 0x1 ;  /* 0x0000000100087882 */ /* 0x000fe20000000000 */
[----:B------:R-:W-:Y:S01]  /*0a80*/  ELECT P0, URZ, PT ;  /* 0x0000000000ff782f */ /* 0x000fe20003800000 */
[----:B------:R-:W-:-:S04]  /*0a90*/  UIADD3 UR8, UPT, UPT, -UR8, 0x100000, URZ ;  /* 0x0010000008087890 */ /* 0x000fc8000fffe1ff */
[----:B------:R-:W-:Y:S02]  /*0aa0*/  USHF.L.U32 UR9, UR8, 0xb, URZ ;  /* 0x0000000b08097899 */ /* 0x000fe400080006ff */
[----:B------:R-:W-:Y:S02]  /*0ab0*/  USHF.L.U32 UR8, UR8, 0x1, URZ ;  /* 0x0000000108087899 */ /* 0x000fe400080006ff */
[----:B-1----:R-:W-:Y:S02]  /*0ac0*/  ULEA UR6, UR6, UR5, 0x18 ;  /* 0x0000000506067291 */ /* 0x002fe4000f8ec0ff */
[----:B------:R-:W-:-:S04]  /*0ad0*/  UIADD3 UR4, UPT, UPT, -UR4, 0x100000, URZ ;  /* 0x0010000004047890 */ /* 0x000fc8000fffe1ff */
[----:B------:R-:W-:Y:S02]  /*0ae0*/  USHF.L.U32 UR5, UR4, 0xb, URZ ;  /* 0x0000000b04057899 */ /* 0x000fe400080006ff */
[----:B------:R-:W-:Y:S01]  /*0af0*/  USHF.L.U32 UR4, UR4, 0x1, URZ ;  /* 0x0000000104047899 */ /* 0x000fe200080006ff */
[----:B------:R-:W1:Y:S03]  /*0b00*/  FENCE.VIEW.ASYNC.S ;  /* 0x00000000000073c6 */ /* 0x000e660000000000 */
[----:B-1----:R2:W1:Y:S08]  /*0b10*/  SYNCS.EXCH.64 URZ, [UR6+0xd0], UR8 ;  /* 0x0000d00806ff75b2 */ /* 0x0024700008000100 */
[----:B------:R2:W1:Y:S01]  /*0b20*/  SYNCS.EXCH.64 URZ, [UR6+0xe0], UR4 ;  /* 0x0000e00406ff75b2 */ /* 0x0004620008000100 */
[----:B------:R2:W1:Y:S01]  /*0b30*/  SYNCS.EXCH.64 URZ, [UR6+0xd8], UR8 ;  /* 0x0000d80806ff75b2 */ /* 0x0004620008000100 */
[----:B------:R2:W1:Y:S02]  /*0b40*/  SYNCS.EXCH.64 URZ, [UR6+0xe8], UR4 ;  /* 0x0000e80406ff75b2 */ /* 0x0004640008000100 */
[----:B--2---:R-:W-:Y:S01]  /*0b50*/  NOP ;  /* 0x0000000000007918 */ /* 0x004fe20000000000 */
.L_x_13:
[----:B------:R-:W2:Y:S01]  /*0b60*/  SHFL.IDX PT, R2, R53, RZ, 0x1f ;  /* 0x00001fff35027589 */ /* 0x000ea200000e0000 */
[----:B------:R-:W-:Y:S01]  /*0b70*/  NOP ;  /* 0x0000000000007918 */ /* 0x000fe20000000000 */
[----:B--2---:R-:W-:-:S13]  /*0b80*/  ISETP.NE.AND P0, PT, R2, 0x5, PT ;  /* 0x000000050200780c */ /* 0x004fda0003f05270 */
[----:B------:R-:W-:Y:S05]  /*0b90*/  @P0 BRA `(.L_x_14) ;  /* 0x0000000000580947 */ /* 0x000fea0003800000 */
[----:B-1----:R-:W1:Y:S01]  /*0ba0*/  S2UR UR4, SR_CgaCtaId ;  /* 0x00000000000479c3 */ /* 0x002e620000008800 */
        /* <DEDUP_REMOVED lines=19> */
[----:B------:R2:W1:Y:S02]  /*0ce0*/  SYNCS.EXCH.64 URZ, [UR4+0x128], UR6 ;  /* 0x0001280604ff75b2 */ /* 0x0004640008000100 */
[----:B--2---:R-:W-:Y:S01]  /*0cf0*/  NOP ;  /* 0x0000000000007918 */ /* 0x004fe20000000000 */
.L_x_14:
[----:B------:R-:W2:Y:S01]  /*0d00*/  SHFL.IDX PT, R2, R53, RZ, 0x1f ;  /* 0x00001fff35027589 */ /* 0x000ea200000e0000 */
[----:B------:R-:W-:Y:S01]  /*0d10*/  NOP ;  /* 0x0000000000007918 */ /* 0x000fe20000000000 */
[----:B--2---:R-:W-:-:S13]  /*0d20*/  ISETP.NE.AND P0, PT, R2, 0x3, PT ;  /* 0x000000030200780c */ /* 0x004fda0003f05270 */
[----:B------:R-:W-:Y:S05]  /*0d30*/  @P0 BRA `(.L_x_15) ;  /* 0x0000000000380947 */ /* 0x000fea0003800000 */
[----:B------:R-:W2:Y:S01]  /*0d40*/  S2UR UR5, SR_CgaCtaId ;  /* 0x00000000000579c3 */ /* 0x000ea20000008800 */
[----:B-1----:R-:W-:Y:S01]  /*0d50*/  UMOV UR4, 0x400 ;  /* 0x0000040000047882 */ /* 0x002fe20000000000 */
[----:B------:R-:W-:Y:S01]  /*0d60*/  UMOV UR6, 0x20 ;  /* 0x0000002000067882 */ /* 0x000fe20000000000 */
[----:B------:R-:W-:Y:S01]  /*0d70*/  ELECT P0, URZ, PT ;  /* 0x0000000000ff782f */ /* 0x000fe20003800000 */
[----:B------:R-:W-:-:S04]  /*0d80*/  UIADD3 UR6, UPT, UPT, -UR6, 0x100000, URZ ;  /* 0x0010000006067890 */ /* 0x000fc8000fffe1ff */
[----:B------:R-:W-:Y:S02]  /*0d90*/  USHF.L.U32 UR7, UR6, 0xb, URZ ;  /* 0x0000000b06077899 */ /* 0x000fe400080006ff */
[----:B------:R-:W-:Y:S02]  /*0da0*/  USHF.L.U32 UR6, UR6, 0x1, URZ ;  /* 0x0000000106067899 */ /* 0x000fe400080006ff */
[----:B--2---:R-:W-:Y:S01]  /*0db0*/  ULEA UR4, UR5, UR4, 0x18 ;  /* 0x0000000405047291 */ /* 0x004fe2000f8ec0ff */
[----:B------:R-:W1:Y:S11]  /*0dc0*/  FENCE.VIEW.ASYNC.S ;  /* 0x00000000000073c6 */ /* 0x000e760000000000 */
[----:B-1----:R2:W1:Y:S01]  /*0dd0*/  SYNCS.EXCH.64 URZ, [UR4+0x130], UR6 ;  /* 0x0001300604ff75b2 */ /* 0x0024620008000100 */
[----:B------:R2:W1:Y:S01]  /*0de0*/  SYNCS.EXCH.64 URZ, [UR4+0x140], UR6 ;  /* 0x0001400604ff75b2 */ /* 0x0004620008000100 */
[----:B------:R2:W1:Y:S01]  /*0df0*/  SYNCS.EXCH.64 URZ, [UR4+0x138], UR6 ;  /* 0x0001380604ff75b2 */ /* 0x0004620008000100 */
[----:B------:R2:W1:Y:S02]  /*0e00*/  SYNCS.EXCH.64 URZ, [UR4+0x148], UR6 ;  /* 0x0001480604ff75b2 */ /* 0x0004640008000100 */
[----:B--2---:R-:W-:Y:S01]  /*0e10*/  NOP ;  /* 0x0000000000007918 */ /* 0x004fe20000000000 */
.L_x_15:
[----:B-1----:R-:W1:Y:S01]  /*0e20*/  LDCU UR4, c[0x0][0x36c] ;  /* 0x00006d80ff0477ac */ /* 0x002e620008000800 */
[----:B------:R-:W-:Y:S01]  /*0e30*/  ISETP.NE.OR P3, PT, R0, 0x2, !P3 ;  /* 0x000000020000780c */ /* 0x000fe20005f65670 */
[----:B------:R-:W-:Y:S01]  /*0e40*/  NOP ;  /* 0x0000000000007918 */ /* 0x000fe20000000000 */
[----:B------:R-:W-:Y:S01]  /*0e50*/  LOP3.LUT R0, R67, 0x1f, RZ, 0xc0, !PT ;  /* 0x0000001f43007812 */ /* 0x000fe200078ec0ff */
[----:B------:R-:W-:Y:S02]  /*0e60*/  UISETP.NE.AND UP4, UPT, UR17, URZ, UPT ;  /* 0x000000ff1100728c */ /* 0x000fe4000bf85270 */
[----:B-1----:R-:W-:-:S09]  /*0e70*/  UISETP.EQ.U32.AND UP5, UPT, UR4, 0x1, UPT ;  /* 0x000000010400788c */ /* 0x002fd2000bfa2070 */
[----:B------:R-:W-:Y:S05]  /*0e80*/  BRA.U !UP5, `(.L_x_16) ;  /* 0x000000010d087547 */ /* 0x000fea000b800000 */
[----:B---34-:R-:W-:Y:S01]  /*0e90*/  UCGABAR_ARV ;  /* 0x00000000000079c7 */ /* 0x018fe20008000000 */
[----:B------:R-:W-:Y:S05]  /*0ea0*/  BRA `(.L_x_17) ;  /* 0x0000000000047947 */ /* 0x000fea0003800000 */
.L_x_16:
[----:B---34-:R-:W-:Y:S01]  /*0eb0*/  NOP ;  /* 0x0000000000007918 */ /* 0x018fe20000000000 */
.L_x_17:
[----:B------:R-:W1:Y:S01]  /*0ec0*/  S2UR UR7, SR_CTAID.X ;  /* 0x00000000000779c3 */ /* 0x000e620000002500 */
[----:B------:R-:W-:-:S05]  /*0ed0*/  CS2R.32 R55, SR_CgaSize ;  /* 0x0000000000377805 */ /* 0x000fca0000008a00 */
[----:B------:R-:W-:-:S05]  /*0ee0*/  IMAD R55, R55, -0xa0, RZ ;  /* 0xffffff6037377824 */ /* 0x000fca00078e02ff */
[----:B------:R-:W-:-:S14]  /*0ef0*/  R2UR UR5, R55 ;  /* 0x00000000370572ca */ /* 0x000fdc00000e0000 */
[----:B------:R-:W2:Y:S01]  /*0f00*/  LDCU UR5, c[0x0][UR5+0x2b0] ;  /* 0x00005600050577ac */ /* 0x000ea20008000800 */
[----:B------:R-:W-:-:S05]  /*0f10*/  CS2R.32 R55, SR_CgaSize ;  /* 0x0000000000377805 */ /* 0x000fca0000008a00 */
[----:B------:R-:W-:-:S05]  /*0f20*/  IMAD R55, R55, -0xa0, RZ ;  /* 0xffffff6037377824 */ /* 0x000fca00078e02ff */
[----:B------:R-:W-:-:S14]  /*0f30*/  R2UR UR4, R55 ;  /* 0x00000000370472ca */ /* 0x000fdc00000e0000 */
[----:B------:R-:W3:Y:S01]  /*0f40*/  LDCU UR4, c[0x0][UR4+0x2b4] ;  /* 0x00005680040477ac */ /* 0x000ee20008000800 */
[----:B------:R-:W4:Y:S01]  /*0f50*/  S2UR UR8, SR_CTAID.Y ;  /* 0x00000000000879c3 */ /* 0x000f220000002600 */
[----:B------:R-:W-:-:S05]  /*0f60*/  CS2R.32 R55, SR_CgaSize ;  /* 0x0000000000377805 */ /* 0x000fca0000008a00 */
[----:B------:R-:W-:-:S05]  /*0f70*/  IMAD R55, R55, -0xa0, RZ ;  /* 0xffffff6037377824 */ /* 0x000fca00078e02ff */
[----:B------:R-:W-:-:S14]  /*0f80*/  R2UR UR9, R55 ;  /* 0x00000000370972ca */ /* 0x000fdc00000e0000 */
[----:B------:R-:W3:Y:S01]  /*0f90*/  LDCU UR9, c[0x0][UR9+0x2a0] ;  /* 0x00005400090977ac */ /* 0x000ee20008000800 */
[----:B------:R-:W-:-:S05]  /*0fa0*/  CS2R.32 R55, SR_CgaSize ;  /* 0x0000000000377805 */ /* 0x000fca0000008a00 */
[----:B------:R-:W-:-:S05]  /*0fb0*/  IMAD R55, R55, -0xa0, RZ ;  /* 0xffffff6037377824 */ /* 0x000fca00078e02ff */
[----:B------:R-:W-:-:S14]  /*0fc0*/  R2UR UR10, R55 ;  /* 0x00000000370a72ca */ /* 0x000fdc00000e0000 */
[----:B------:R-:W3:Y:S01]  /*0fd0*/  LDCU UR10, c[0x0][UR10+0x2a4] ;  /* 0x000054800a0a77ac */ /* 0x000ee20008000800 */
[----:B------:R-:W3:Y:S01]  /*0fe0*/  S2UR UR11, SR_CgaCtaId ;  /* 0x00000000000b79c3 */ /* 0x000ee20000008800 */
[----:B------:R-:W3:Y:S01]  /*0ff0*/  LDCU UR21, c[0x0][0xb24] ;  /* 0x00016480ff1577ac */ /* 0x000ee20008000800 */
[----:B------:R-:W3:Y:S01]  /*1000*/  LDCU UR42, c[0x0][0xb24] ;  /* 0x00016480ff2a77ac */ /* 0x000ee20008000800 */
[----:B-1----:R-:W-:-:S05]  /*1010*/  I2FP.F32.U32 R3, UR7 ;  /* 0x0000000700037c45 */ /* 0x002fca0008201000 */
[----:B------:R-:W1:Y:S01]  /*1020*/  S2UR UR36, SR_CTAID.Z ;  /* 0x00000000002479c3 */ /* 0x000e620000002700 */
[----:B------:R-:W1:Y:S01]  /*1030*/  LDCU UR27, c[0x0][0xb30] ;  /* 0x00016600ff1b77ac */ /* 0x000e620008000800 */
[----:B--2---:R-:W-:Y:S01]  /*1040*/  FMUL R3, R3, UR5 ;  /* 0x0000000503037c20 */ /* 0x004fe20008400000 */
[----:B------:R-:W-:Y:S01]  /*1050*/  UMOV UR16, UR7 ;  /* 0x0000000700107c82 */ /* 0x000fe20008000000 */
[----:B----4-:R-:W-:Y:S01]  /*1060*/  I2FP.F32.U32 R2, UR8 ;  /* 0x0000000800027c45 */ /* 0x010fe20008201000 */
[----:B------:R-:W-:-:S03]  /*1070*/  UMOV UR20, UR8 ;  /* 0x0000000800147c82 */ /* 0x000fc60008000000 */
[----:B------:R-:W2:Y:S01]  /*1080*/  F2I.U32.TRUNC.NTZ R3, R3 ;  /* 0x0000000300037305 */ /* 0x000ea2000020f000 */
[----:B---3--:R-:W-:Y:S01]  /*1090*/  UISETP.GE.AND UP2, UPT, UR21, 0x1, UPT ;  /* 0x000000011500788c */ /* 0x008fe2000bf46270 */
[----:B------:R-:W-:Y:S01]  /*10a0*/  FMUL R2, R2, UR4 ;  /* 0x0000000402027c20 */ /* 0x000fe20008400000 */
[----:B------:R-:W-:-:S05]  /*10b0*/  USHF.L.U32 UR28, UR11, 0xb, URZ ;  /* 0x0000000b0b1c7899 */ /* 0x000fca00080006ff */
[----:B------:R-:W3:Y:S01]  /*10c0*/  F2I.U32.TRUNC.NTZ R2, R2 ;  /* 0x0000000200027305 */ /* 0x000ee2000020f000 */
[----:B--2---:R-:W-:Y:S02]  /*10d0*/  R2UR UR4, R3 ;  /* 0x00000000030472ca */ /* 0x004fe400000e0000 */
[----:B---3--:R-:W-:Y:S02]  /*10e0*/  R2UR UR6, R2 ;  /* 0x00000000020672ca */ /* 0x008fe400000e0000 */
[----:B------:R-:W-:-:S09]  /*10f0*/  PRMT R2, RZ, 0x7610, R2 ;  /* 0x00007610ff027816 */ /* 0x000fd20000000002 */
[----:B------:R-:W-:-:S04]  /*1100*/  UIADD3 UR5, UPT, UPT, -UR4, URZ, URZ ;  /* 0x000000ff04057290 */ /* 0x000fc8000fffe1ff */
[----:B------:R-:W-:Y:S02]  /*1110*/  UIMAD UR5, UR9, UR5, UR7 ;  /* 0x00000005090572a4 */ /* 0x000fe4000f8e0207 */
[----:B------:R-:W-:-:S04]  /*1120*/  UIADD3 UR4, UPT, UPT, -UR6, URZ, URZ ;  /* 0x000000ff06047290 */ /* 0x000fc8000fffe1ff */
[----:B------:R-:W-:Y:S01]  /*1130*/  IMAD.U32 R55, RZ, RZ, UR5 ;  /* 0x00000005ff377e24 */ /* 0x000fe2000f8e00ff */
[----:B------:R-:W-:-:S06]  /*1140*/  UIMAD UR4, UR10, UR4, UR8 ;  /* 0x000000040a0472a4 */ /* 0x000fcc000f8e0208 */
[----:B------:R-:W-:Y:S01]  /*1150*/  IMAD.U32 R54, RZ, RZ, UR4 ;  /* 0x00000004ff367e24 */ /* 0x000fe2000f8e00ff */
[----:B-1----:R-:W-:Y:S06]  /*1160*/  BRA.U UP4, `(.L_x_18) ;  /* 0x00000001042c7547 */ /* 0x002fec000b800000 */
[----:B------:R-:W-:Y:S02]  /*1170*/  R2UR UR5, R54 ;  /* 0x00000000360572ca */ /* 0x000fe400000e0000 */
[----:B------:R-:W-:-:S11]  /*1180*/  R2UR UR4, R55 ;  /* 0x00000000370472ca */ /* 0x000fd600000e0000 */
[----:B------:R-:W-:Y:S02]  /*1190*/  UISETP.NE.AND UP0, UPT, UR5, URZ, UPT ;  /* 0x000000ff0500728c */ /* 0x000fe4000bf05270 */
[----:B------:R-:W-:Y:S02]  /*11a0*/  UISETP.NE.AND UP1, UPT, UR5, 0x1, UPT ;  /* 0x000000010500788c */ /* 0x000fe4000bf25270 */
[----:B------:R-:W-:-:S04]  /*11b0*/  UISETP.EQ.OR UP0, UPT, UR4, URZ, !UP0 ;  /* 0x000000ff0400728c */ /* 0x000fc8000c702670 */
[----:B------:R-:W-:Y:S02]  /*11c0*/  USEL UR5, URZ, 0x1, !UP0 ;  /* 0x00000001ff057887 */ /* 0x000fe4000c000000 */
[----:B------:R-:W-:Y:S02]  /*11d0*/  UISETP.NE.AND UP0, UPT, UR4, URZ, UPT ;  /* 0x000000ff0400728c */ /* 0x000fe4000bf05270 */
[----:B------:R-:W-:-:S04]  /*11e0*/  USEL UR4, URZ, 0x2, UP1 ;  /* 0x00000002ff047887 */ /* 0x000fc80008800000 */
[----:B------:R-:W-:-:S04]  /*11f0*/  USEL UR4, UR4, 0x2, UP0 ;  /* 0x0000000204047887 */ /* 0x000fc80008000000 */
[----:B------:R-:W-:-:S06]  /*1200*/  UIADD3 UR4, UPT, UPT, UR5, UR4, URZ ;  /* 0x0000000405047290 */ /* 0x000fcc000fffe0ff */
[----:B------:R-:W-:Y:S02]  /*1210*/  IMAD.U32 R2, RZ, RZ, UR4 ;  /* 0x00000004ff027e24 */ /* 0x000fe4000f8e00ff */
.L_x_18:
[----:B------:R-:W-:Y:S05]  /*1220*/  BRA.U !UP2, `(.L_x_19) ;  /* 0x000000010ad47547 */ /* 0x000fea000b800000 */
[----:B------:R-:W1:Y:S01]  /*1230*/  LDCU.128 UR12, c[0x0][0xb10] ;  /* 0x00016200ff0c77ac */ /* 0x000e620008000c00 */
[----:B------:R-:W2:Y:S01]  /*1240*/  LDCU UR6, c[0x0][0x370] ;  /* 0x00006e00ff0677ac */ /* 0x000ea20008000800 */
[----:B------:R-:W3:Y:S01]  /*1250*/  LDCU UR5, c[0x0][0x374] ;  /* 0x00006e80ff0577ac */ /* 0x000ee20008000800 */
[----:B------:R-:W4:Y:S01]  /*1260*/  LDCU UR26, c[0x0][0xb0c] ;  /* 0x00016180ff1a77ac */ /* 0x000f220008000800 */
[----:B------:R-:W4:Y:S01]  /*1270*/  LDCU UR4, c[0x0][0xb20] ;  /* 0x00016400ff0477ac */ /* 0x000f220008000800 */
[----:B------:R-:W4:Y:S01]  /*1280*/  LDCU.64 UR8, c[0x0][0xb28] ;  /* 0x00016500ff0877ac */ /* 0x000f220008000a00 */
[----:B-1----:R-:W-:Y:S02]  /*1290*/  UISETP.NE.AND UP0, UPT, UR14, 0x1, UPT ;  /* 0x000000010e00788c */ /* 0x002fe4000bf05270 */
[----:B---3--:R-:W-:Y:S02]  /*12a0*/  UIMAD.WIDE.U32 UR10, UR5, UR15, URZ ;  /* 0x0000000f050a72a5 */ /* 0x008fe4000f8e00ff */
[----:B--2---:R-:W-:-:S02]  /*12b0*/  UIMAD.WIDE.U32 UR22, UR6, UR12, URZ ;  /* 0x0000000c061672a5 */ /* 0x004fc4000f8e00ff */
[----:B----4-:R-:W-:Y:S02]  /*12c0*/  UISETP.NE.AND UP1, UPT, UR26, 0x1, UPT ;  /* 0x000000011a00788c */ /* 0x010fe4000bf25270 */
[----:B------:R-:W-:Y:S01]  /*12d0*/  UISETP.NE.AND UP2, UPT, UR21, 0x1, UPT ;  /* 0x000000011500788c */ /* 0x000fe2000bf45270 */
[----:B------:R-:W-:Y:S02]  /*12e0*/  UMOV UR10, UR11 ;  /* 0x0000000b000a7c82 */ /* 0x000fe40008000000 */
[----:B------:R-:W-:Y:S01]  /*12f0*/  UMOV UR22, UR23 ;  /* 0x0000001700167c82 */ /* 0x000fe20008000000 */
[----:B------:R-:W-:Y:S02]  /*1300*/  @UP0 USHF.R.U32.HI UR5, URZ, UR4, UR10 ;  /* 0x00000004ff050299 */ /* 0x000fe4000801160a */
[----:B------:R-:W-:Y:S02]  /*1310*/  UIMAD.WIDE.U32 UR24, UR20, UR15, URZ ;  /* 0x0000000f141872a5 */ /* 0x000fe4000f8e00ff */
[----:B------:R-:W-:-:S02]  /*1320*/  UIMAD.WIDE.U32 UR10, UR5, UR8, URZ ;  /* 0x00000008050a72a5 */ /* 0x000fc4000f8e00ff */
[----:B------:R-:W-:Y:S02]  /*1330*/  @UP1 USHF.R.U32.HI UR6, URZ, UR13, UR22 ;  /* 0x0000000dff061299 */ /* 0x000fe40008011616 */
[----:B------:R-:W-:Y:S02]  /*1340*/  UIMAD.WIDE.U32 UR18, UR16, UR12, URZ ;  /* 0x0000000c101272a5 */ /* 0x000fe4000f8e00ff */
[----:B------:R-:W-:Y:S01]  /*1350*/  UIMAD.WIDE.U32 UR22, UR6, UR8, URZ ;  /* 0x00000008061672a5 */ /* 0x000fe2000f8e00ff */
[----:B------:R-:W-:Y:S01]  /*1360*/  UMOV UR24, UR25 ;  /* 0x0000001900187c82 */ /* 0x000fe20008000000 */
[----:B------:R-:W-:Y:S01]  /*1370*/  UMOV UR10, UR11 ;  /* 0x0000000b000a7c82 */ /* 0x000fe20008000000 */
[----:B------:R-:W-:Y:S02]  /*1380*/  USHF.R.U32.HI UR24, URZ, UR4, UR24 ;  /* 0x00000004ff187299 */ /* 0x000fe40008011618 */
[----:B------:R-:W-:Y:S02]  /*1390*/  @UP2 USHF.R.U32.HI UR5, URZ, UR9, UR10 ;  /* 0x00000009ff052299 */ /* 0x000fe4000801160a */
[----:B------:R-:W-:Y:S01]  /*13a0*/  UMOV UR7, UR23 ;  /* 0x0000001700077c82 */ /* 0x000fe20008000000 */
[----:B------:R-:W-:Y:S01]  /*13b0*/  UMOV UR18, UR19 ;  /* 0x0000001300127c82 */ /* 0x000fe20008000000 */
[----:B------:R-:W-:-:S02]  /*13c0*/  @UP2 USHF.R.U32.HI UR6, URZ, UR9, UR7 ;  /* 0x00000009ff062299 */ /* 0x000fc40008011607 */
[----:B------:R-:W-:Y:S02]  /*13d0*/  USHF.R.U32.HI UR18, URZ, UR13, UR18 ;  /* 0x0000000dff127299 */ /* 0x000fe40008011612 */
[----:B------:R-:W-:Y:S02]  /*13e0*/  USEL UR4, UR20, UR24, !UP0 ;  /* 0x0000001814047287 */ /* 0x000fe4000c000000 */
[----:B------:R-:W-:Y:S02]  /*13f0*/  UIMAD UR7, UR5, UR21, URZ ;  /* 0x00000015050772a4 */ /* 0x000fe4000f8e02ff */
[----:B------:R-:W-:Y:S02]  /*1400*/  USEL UR5, UR16, UR18, !UP1 ;  /* 0x0000001210057287 */ /* 0x000fe4000c800000 */
[----:B------:R-:W-:Y:S02]  /*1410*/  UIMAD UR12, UR6, UR21, URZ ;  /* 0x00000015060c72a4 */ /* 0x000fe4000f8e02ff */
[----:B------:R-:W-:-:S02]  /*1420*/  UISETP.GE.AND UP0, UPT, UR4, UR7, UPT ;  /* 0x000000070400728c */ /* 0x000fc4000bf06270 */
[----:B------:R-:W-:Y:S02]  /*1430*/  UIMAD.WIDE.U32 UR10, UR4, UR8, URZ ;  /* 0x00000008040a72a5 */ /* 0x000fe4000f8e00ff */
[----:B------:R-:W-:Y:S02]  /*1440*/  UISETP.GE.OR UP0, UPT, UR5, UR12, UP0 ;  /* 0x0000000c0500728c */ /* 0x000fe40008706670 */
[----:B------:R-:W-:Y:S02]  /*1450*/  UIMAD.WIDE.U32 UR12, UR5, UR8, URZ ;  /* 0x00000008050c72a5 */ /* 0x000fe4000f8e00ff */
[----:B------:R-:W-:Y:S01]  /*1460*/  UIADD3 UR10, UPT, UPT, -UR4, URZ, URZ ;  /* 0x000000ff040a7290 */ /* 0x000fe2000fffe1ff */
[----:B------:R-:W-:Y:S01]  /*1470*/  UMOV UR8, UR11 ;  /* 0x0000000b00087c82 */ /* 0x000fe20008000000 */
[----:B------:R-:W-:Y:S02]  /*1480*/  UIADD3 UR11, UPT, UPT, -UR5, URZ, URZ ;  /* 0x000000ff050b7290 */ /* 0x000fe4000fffe1ff */
[----:B------:R-:W-:-:S03]  /*1490*/  USHF.R.U32.HI UR8, URZ, UR9, UR8 ;  /* 0x00000009ff087299 */ /* 0x000fc60008011608 */
[----:B------:R-:W-:Y:S01]  /*14a0*/  @!UP0 UMOV UR7, UR13 ;  /* 0x0000000d00078c82 */ /* 0x000fe20008000000 */
[----:B------:R-:W-:Y:S02]  /*14b0*/  UIMAD UR20, UR14, UR10, UR20 ;  /* 0x0000000a0e1472a4 */ /* 0x000fe4000f8e0214 */
[----:B------:R-:W-:Y:S02]  /*14c0*/  USEL UR8, UR4, UR8, !UP2 ;  /* 0x0000000804087287 */ /* 0x000fe4000d000000 */
[----:B------:R-:W-:Y:S02]  /*14d0*/  @!UP0 USHF.R.U32.HI UR7, URZ, UR9, UR7 ;  /* 0x00000009ff078299 */ /* 0x000fe40008011607 */
[----:B------:R-:W-:Y:S02]  /*14e0*/  UIADD3 UR9, UPT, UPT, -UR8, URZ, URZ ;  /* 0x000000ff08097290 */ /* 0x000fe4000fffe1ff */
[----:B------:R-:W-:Y:S02]  /*14f0*/  @!UP0 USEL UR7, UR5, UR7, !UP2 ;  /* 0x0000000705078287 */ /* 0x000fe4000d000000 */
[----:B------:R-:W-:-:S02]  /*1500*/  UIMAD UR9, UR21, UR9, UR4 ;  /* 0x00000009150972a4 */ /* 0x000fc4000f8e0204 */
[----:B------:R-:W-:Y:S02]  /*1510*/  @!UP0 UIADD3 UR8, UPT, UPT, UR8, -UR7, URZ ;  /* 0x8000000708088290 */ /* 0x000fe4000fffe0ff */
[----:B------:R-:W-:Y:S02]  /*1520*/  @!UP0 UIMAD UR6, UR9, UR6, UR7 ;  /* 0x00000006090682a4 */ /* 0x000fe4000f8e0207 */
[----:B------:R-:W-:Y:S02]  /*1530*/  @!UP0 UIMAD UR4, UR8, UR21, UR5 ;  /* 0x00000015080482a4 */ /* 0x000fe4000f8e0205 */
[----:B------:R-:W-:Y:S02]  /*1540*/  UIMAD UR16, UR26, UR11, UR16 ;  /* 0x0000000b1a1072a4 */ /* 0x000fe4000f8e0210 */
[----:B------:R-:W-:Y:S01]  /*1550*/  UIMAD UR20, UR4, UR14, UR20 ;  /* 0x0000000e041472a4 */ /* 0x000fe2000f8e0214 */
[----:B------:R-:W-:Y:S02]  /*1560*/  @!UP0 UMOV UR5, UR6 ;  /* 0x0000000600058c82 */ /* 0x000fe40008000000 */
[----:B------:R-:W-:-:S12]  /*1570*/  UIMAD UR16, UR5, UR26, UR16 ;  /* 0x0000001a051072a4 */ /* 0x000fd8000f8e0210 */
.L_x_19:
[----:B------:R-:W-:Y:S02]  /*1580*/  UISETP.NE.AND UP1, UPT, UR27, 0x1, UPT ;  /* 0x000000011b00788c */ /* 0x000fe4000bf25270 */
[----:B------:R-:W-:Y:S02]  /*1590*/  UISETP.NE.AND UP0, UPT, UR17, 0x2, UPT ;  /* 0x000000021100788c */ /* 0x000fe4000bf05270 */
[----:B------:R-:W-:-:S05]  /*15a0*/  ULOP3.LUT UR28, UR28, 0x800, URZ, 0xc0, !UPT ;  /* 0x000008001c1c7892 */ /* 0x000fca000f8ec0ff */
[----:B------:R-:W-:Y:S07]  /*15b0*/  BRA.U UP1, `(.L_x_20) ;  /* 0x0000000101447547 */ /* 0x000fee000b800000 */
[----:B------:R-:W1:Y:S01]  /*15c0*/  LDCU.128 UR8, c[0x0][0xb10] ;  /* 0x00016200ff0877ac */ /* 0x000e620008000c00 */
[----:B------:R-:W2:Y:S01]  /*15d0*/  LDCU UR12, c[0x0][0xb0c] ;  /* 0x00016180ff0c77ac */ /* 0x000ea20008000800 */
[----:B------:R-:W3:Y:S01]  /*15e0*/  LDCU UR13, c[0x0][0xb20] ;  /* 0x00016400ff0d77ac */ /* 0x000ee20008000800 */
[----:B-1----:R-:W-:Y:S02]  /*15f0*/  UIMAD.WIDE.U32 UR6, UR16, UR8, URZ ;  /* 0x00000008100672a5 */ /* 0x002fe4000f8e00ff */
[----:B------:R-:W-:Y:S02]  /*1600*/  UIMAD.WIDE.U32 UR4, UR20, UR11, URZ ;  /* 0x0000000b140472a5 */ /* 0x000fe4000f8e00ff */
[----:B--2---:R-:W-:Y:S02]  /*1610*/  UISETP.NE.AND UP2, UPT, UR12, 0x1, UPT ;  /* 0x000000010c00788c */ /* 0x004fe4000bf45270 */
[----:B------:R-:W-:Y:S01]  /*1620*/  UISETP.NE.AND UP1, UPT, UR10, 0x1, UPT ;  /* 0x000000010a00788c */ /* 0x000fe2000bf25270 */
[----:B------:R-:W-:-:S02]  /*1630*/  UMOV UR6, UR7 ;  /* 0x0000000700067c82 */ /* 0x000fc40008000000 */
[----:B------:R-:W-:Y:S01]  /*1640*/  UMOV UR4, UR5 ;  /* 0x0000000500047c82 */ /* 0x000fe20008000000 */
[----:B------:R-:W-:Y:S02]  /*1650*/  USHF.R.U32.HI UR6, URZ, UR9, UR6 ;  /* 0x00000009ff067299 */ /* 0x000fe40008011606 */
[----:B---3--:R-:W-:Y:S02]  /*1660*/  USHF.R.U32.HI UR4, URZ, UR13, UR4 ;  /* 0x0000000dff047299 */ /* 0x008fe40008011604 */
[----:B------:R-:W-:Y:S02]  /*1670*/  USEL UR5, UR16, UR6, !UP2 ;  /* 0x0000000610057287 */ /* 0x000fe4000d000000 */
[----:B------:R-:W-:-:S04]  /*1680*/  USEL UR4, UR20, UR4, !UP1 ;  /* 0x0000000414047287 */ /* 0x000fc8000c800000 */
[----:B------:R-:W-:Y:S02]  /*1690*/  UIADD3 UR6, UPT, UPT, UR5, -UR4, URZ ;  /* 0x8000000405067290 */ /* 0x000fe4000fffe0ff */
[----:B------:R-:W-:Y:S02]  /*16a0*/  UIADD3 UR4, UPT, UPT, -UR5, UR4, URZ ;  /* 0x0000000405047290 */ /* 0x000fe4000fffe1ff */
[----:B------:R-:W-:Y:S02]  /*16b0*/  UIMAD UR20, UR6, UR10, UR20 ;  /* 0x0000000a061472a4 */ /* 0x000fe4000f8e0214 */
[----:B------:R-:W-:-:S12]  /*16c0*/  UIMAD UR16, UR4, UR12, UR16 ;  /* 0x0000000c041072a4 */ /* 0x000fd8000f8e0210 */
.L_x_20:
[----:B------:R-:W-:Y:S05]  /*16d0*/  BRA.U !UP5, `(.L_x_21) ;  /* 0x000000010d0c7547 */ /* 0x000fea000b800000 */
[----:B------:R-:W-:Y:S01]  /*16e0*/  UCGABAR_WAIT ;  /* 0x0000000000007dc7 */ /* 0x000fe20008000000 */
[----:B------:R-:W-:Y:S01]  /*16f0*/  CCTL.IVALL ;  /* 0x00000000ff00798f */ /* 0x000fe20002000000 */
[----:B------:R-:W-:Y:S05]  /*1700*/  BRA `(.L_x_22) ;  /* 0x0000000000047947 */ /* 0x000fea0003800000 */
.L_x_21:
[----:B------:R-:W-:Y:S06]  /*1710*/  BAR.SYNC.DEFER_BLOCKING 0x0 ;  /* 0x0000000000007b1d */ /* 0x000fec0000010000 */
.L_x_22:
[----:B------:R-:W-:Y:S05]  /*1720*/  BRA.U UP0, `(.L_x_23) ;  /* 0x0000001500547547 */ /* 0x000fea000b800000 */
[----:B------:R-:W1:Y:S01]  /*1730*/  LDCU UR6, c[0x0][0x38c] ;  /* 0x00007180ff0677ac */ /* 0x000e620008000800 */
[----:B------:R-:W2:Y:S01]  /*1740*/  S2UR UR8, SR_CgaCtaId ;  /* 0x00000000000879c3 */ /* 0x000ea20000008800 */
[----:B------:R-:W-:Y:S01]  /*1750*/  PLOP3.LUT P1, PT, PT, PT, UP3, 0x80, 0x8 ;  /* 0x000000000008781c */ /* 0x000fe20003f2f038 */
[----:B------:R-:W-:Y:S01]  /*1760*/  IMAD.MOV.U32 R12, RZ, RZ, 0x1 ;  /* 0x00000001ff0c7424 */ /* 0x000fe200078e00ff */
[----:B------:R-:W-:Y:S01]  /*1770*/  UMOV UR7, 0x400 ;  /* 0x0000040000077882 */ /* 0x000fe20000000000 */
[----:B------:R-:W-:Y:S01]  /*1780*/  UISETP.NE.AND UP1, UPT, UR17, URZ, UPT ;  /* 0x000000ff1100728c */ /* 0x000fe2000bf25270 */
[----:B------:R-:W-:Y:S02]  /*1790*/  ISETP.EQ.OR P2, PT, R0, RZ, P3 ;  /* 0x000000ff0000720c */ /* 0x000fe40001f42670 */
[----:B------:R-:W-:Y:S02]  /*17a0*/  CS2R R10, SRZ ;  /* 0x00000000000a7805 */ /* 0x000fe4000001ff00 */
[----:B------:R-:W-:Y:S01]  /*17b0*/  PLOP3.LUT P1, PT, P1, PT, PT, 0x8, 0x80 ;  /* 0x000000000080781c */ /* 0x000fe20000f2e170 */
[----:B------:R-:W-:Y:S01]  /*17c0*/  IMAD.MOV.U32 R9, RZ, RZ, RZ ;  /* 0x000000ffff097224 */ /* 0x000fe200078e00ff */
[----:B------:R-:W3:Y:S01]  /*17d0*/  LDCU UR40, c[0x0][0x370] ;  /* 0x00006e00ff2877ac */ /* 0x000ee20008000800 */
[----:B------:R-:W-:Y:S01]  /*17e0*/  IMAD.MOV.U32 R8, RZ, RZ, 0x1 ;  /* 0x00000001ff087424 */ /* 0x000fe200078e00ff */
[----:B------:R-:W4:Y:S01]  /*17f0*/  LDCU.64 UR26, c[0x0][0x348] ;  /* 0x00006900ff1a77ac */ /* 0x000f220008000a00 */
[----:B-1----:R-:W-:-:S02]  /*1800*/  UIADD3 UR5, UPT, UPT, UR6, 0x1f, URZ ;  /* 0x0000001f06057890 */ /* 0x002fc4000fffe0ff */
[----:B------:R-:W-:Y:S02]  /*1810*/  USHF.R.U32.HI UR45, URZ, 0x5, UR28 ;  /* 0x00000005ff2d7899 */ /* 0x000fe4000801161c */
[----:B------:R-:W-:Y:S02]  /*1820*/  USHF.R.S32.HI UR4, URZ, 0x1f, UR5 ;  /* 0x0000001fff047899 */ /* 0x000fe40008011405 */
[----:B------:R-:W-:Y:S02]  /*1830*/  UIADD3 UR46, UPT, UPT, UR6, 0x3e, URZ ;  /* 0x0000003e062e7890 */ /* 0x000fe4000fffe0ff */
[----:B------:R-:W-:Y:S02]  /*1840*/  ULEA.HI UR4, UR4, UR5, URZ, 0x5 ;  /* 0x0000000504047291 */ /* 0x000fe4000f8f28ff */
[----:B------:R-:W-:Y:S02]  /*1850*/  UIADD3 UR5, UPT, UPT, UR6, -0x1, URZ ;  /* 0xffffffff06057890 */ /* 0x000fe4000fffe0ff */
[----:B------:R-:W-:-:S02]  /*1860*/  USHF.R.S32.HI UR43, URZ, 0x5, UR4 ;  /* 0x00000005ff2b7899 */ /* 0x000fc40008011404 */
[----:B------:R-:W-:Y:S02]  /*1870*/  UISETP.GE.U32.AND UP2, UPT, UR5, -0x3f, UPT ;  /* 0xffffffc10500788c */ /* 0x000fe4000bf46070 */
[----:B------:R-:W-:Y:S02]  /*1880*/  UISETP.LT.U32.AND UP0, UPT, UR43, 0x8, UPT ;  /* 0x000000082b00788c */ /* 0x000fe4000bf01070 */
[----:B--2---:R-:W-:Y:S02]  /*1890*/  ULEA UR7, UR8, UR7, 0x18 ;  /* 0x0000000708077291 */ /* 0x004fe4000f8ec0ff */
[----:B------:R-:W-:Y:S02]  /*18a0*/  USEL UR41, UR43, 0x8, UP0 ;  /* 0x000000082b297887 */ /* 0x000fe40008000000 */
[----:B------:R-:W-:Y:S02]  /*18b0*/  ULEA UR29, UR28, UR7, 0x2 ;  /* 0x000000071c1d7291 */ /* 0x000fe4000f8e10ff */
[----:B------:R-:W-:-:S02]  /*18c0*/  UIADD3 UR21, UPT, UPT, UR41, -0x1, URZ ;  /* 0xffffffff29157890 */ /* 0x000fc4000fffe0ff */
[----:B------:R-:W-:Y:S01]  /*18d0*/  @UP2 UIADD3 UR21, UPT, UPT, UR41, URZ, URZ ;  /* 0x000000ff29152290 */ /* 0x000fe2000fffe0ff */
[----:B------:R-:W1:Y:S01]  /*18e0*/  LDCU UR39, c[0x0][0x374] ;  /* 0x00006e80ff2777ac */ /* 0x000e620008000800 */
[----:B------:R-:W-:Y:S02]  /*18f0*/  USEL UR24, UR48, 0x2, UP1 ;  /* 0x0000000230187887 */ /* 0x000fe40008800000 */
[----:B------:R-:W-:Y:S02]  /*1900*/  UIADD3 UR29, UPT, UPT, UR29, 0x8400, URZ ;  /* 0x000084001d1d7890 */ /* 0x000fe4000fffe0ff */
[----:B------:R-:W-:Y:S02]  /*1910*/  UIADD3 UR44, UPT, UPT, UR43, -UR41, URZ ;  /* 0x800000292b2c7290 */ /* 0x000fe4000fffe0ff */
[----:B------:R-:W-:Y:S01]  /*1920*/  UIADD3 UR21, UPT, UPT, UR21, 0x1, URZ ;  /* 0x0000000115157890 */ /* 0x000fe2000fffe0ff */
[----:B---34-:R-:W-:-:S11]  /*1930*/  UMOV UR5, URZ ;  /* 0x000000ff00057c82 */ /* 0x018fd60008000000 */
.L_x_43:
[----:B------:R-:W2:Y:S02]  /*1940*/  S2UR UR4, SR_CgaCtaId ;  /* 0x00000000000479c3 */ /* 0x000ea40000008800 */
[----:B--2---:R-:W-:-:S09]  /*1950*/  UISETP.NE.AND UP0, UPT, UR4, URZ, UPT ;  /* 0x000000ff0400728c */ /* 0x004fd2000bf05270 */
[----:B------:R-:W-:Y:S05]  /*1960*/  BRA.U UP0, `(.L_x_24) ;  /* 0x0000000100287547 */ /* 0x000fea000b800000 */
[----:B------:R-:W-:Y:S02]  /*1970*/  LEA R0, R9, UR7, 0x3 ;  /* 0x0000000709007c11 */ /* 0x000fe4000f8e18ff */
[----:B------:R-:W-:-:S04]  /*1980*/  SHF.L.U32 R2, R8, 0x1f, RZ ;  /* 0x0000001f08027819 */ /* 0x000fc800000006ff */
[----:B------:R-:W2:Y:S02]  /*1990*/  SYNCS.PHASECHK.TRANS64.TRYWAIT P0, [R0+URZ+0x140], R2 ;  /* 0x00014002000075a7 */ /* 0x000ea400080011ff */
[----:B--2---:R-:W-:Y:S05]  /*19a0*/  @!P0 BRA `(.L_x_25) ;  /* 0x0000007000648947 */ /* 0x004fea0003800000 */
.L_x_143:
[----:B------:R-:W-:Y:S01]  /*19b0*/  VIADD R9, R9, 0x1 ;  /* 0x0000000109097836 */ /* 0x000fe20000000000 */
[----:B------:R2:W-:Y:S04]  /*19c0*/  SYNCS.ARRIVE.TRANS64.A1T0 RZ, [R0+URZ+0x130], RZ ;  /* 0x000130ff00ff79a7 */ /* 0x0005e800081000ff */
[----:B------:R-:W-:-:S04]  /*19d0*/  ISETP.NE.AND P0, PT, R9, 0x2, PT ;  /* 0x000000020900780c */ /* 0x000fc80003f05270 */
[----:B------:R-:W-:Y:S02]  /*19e0*/  SEL R9, R9, RZ, P0 ;  /* 0x000000ff09097207 */ /* 0x000fe40000000000 */
[----:B--2---:R-:W-:-:S04]  /*19f0*/  SEL R0, RZ, 0x1, P0 ;  /* 0x00000001ff007807 */ /* 0x004fc80000000000 */
[----:B------:R-:W-:-:S07]  /*1a00*/  LOP3.LUT R8, R8, R0, RZ, 0x3c, !PT ;  /* 0x0000000008087212 */ /* 0x000fce00078e3cff */
.L_x_24:
[----:B------:R-:W-:Y:S01]  /*1a10*/  ULEA UR4, UR5, UR7, 0x3 ;  /* 0x0000000705047291 */ /* 0x000fe2000f8e18ff */
[----:B------:R-:W-:Y:S01]  /*1a20*/  SHF.L.U32 R0, R12, 0x1f, RZ ;  /* 0x0000001f0c007819 */ /* 0x000fe200000006ff */
[----:B------:R-:W-:Y:S02]  /*1a30*/  UISETP.GE.U32.AND UP0, UPT, UR46, 0x3f, UPT ;  /* 0x0000003f2e00788c */ /* 0x000fe4000bf06070 */
[----:B------:R-:W-:Y:S02]  /*1a40*/  USHF.L.U32 UR11, UR20, 0x6, URZ ;  /* 0x00000006140b7899 */ /* 0x000fe400080006ff */
[----:B------:R-:W-:Y:S01]  /*1a50*/  ULEA UR35, UR16, UR45, 0x7 ;  /* 0x0000002d10237291 */ /* 0x000fe2000f8e38ff */
[----:B------:R-:W-:Y:S02]  /*1a60*/  UMOV UR13, URZ ;  /* 0x000000ff000d7c82 */ /* 0x000fe40008000000 */
[----:B------:R2:W3:Y:S02]  /*1a70*/  SYNCS.PHASECHK.TRANS64.TRYWAIT P0, [UR4+0x40], R0 ;  /* 0x00004000ff0075a7 */ /* 0x0004e40008001104 */
[----:B------:R-:W-:Y:S07]  /*1a80*/  BRA.U !UP0, `(.L_x_26) ;  /* 0x0000000108c07547 */ /* 0x000fee000b800000 */
[----:B------:R-:W-:Y:S01]  /*1a90*/  UMOV UR6, URZ ;  /* 0x000000ff00067c82 */ /* 0x000fe20008000000 */
[----:B------:R-:W-:-:S05]  /*1aa0*/  UMOV UR4, UR5 ;  /* 0x0000000500047c82 */ /* 0x000fca0008000000 */
.L_x_32:
[----:B------:R-:W-:Y:S01]  /*1ab0*/  ULEA UR33, UR4, UR7, 0x3 ;  /* 0x0000000704217291 */ /* 0x000fe2000f8e18ff */
[----:B---3--:R-:W-:Y:S01]  /*1ac0*/  @!P3 MOV R2, 0x6000 ;  /* 0x000060000002b802 */ /* 0x008fe20000000f00 */
[----:B-1-3--:R-:W-:Y:S10]  /*1ad0*/  @P0 BRA `(.L_x_27) ;  /* 0x00000000000c0947 */ /* 0x00aff40003800000 */
[----:B------:R-:W-:-:S04]  /*1ae0*/  SHF.L.U32 R3, R12, 0x1f, RZ ;  /* 0x0000001f0c037819 */ /* 0x000fc800000006ff */
[----:B------:R-:W3:Y:S02]  /*1af0*/  SYNCS.PHASECHK.TRANS64.TRYWAIT P0, [UR33+0x40], R3 ;  /* 0x00004003ff0075a7 */ /* 0x000ee40008001121 */
[----:B---3--:R-:W-:Y:S05]  /*1b00*/  @!P0 BRA `(.L_x_28) ;  /* 0x0000007000208947 */ /* 0x008fea0003800000 */
.L_x_27:
[----:B------:R3:W-:Y:S01]  /*1b10*/  @!P3 SYNCS.ARRIVE.TRANS64 RZ, [UR33], R2 ;  /* 0x00000002ffffb9a7 */ /* 0x0007e20008000021 */
[----:B------:R-:W-:-:S04]  /*1b20*/  ULOP3.LUT UR5, UR24, 0x2, URZ, 0xfc, !UPT ;  /* 0x0000000218057892 */ /* 0x000fc8000f8efcff */
[----:B------:R-:W-:-:S09]  /*1b30*/  UISETP.NE.AND UP0, UPT, UR5, 0x2, UPT ;  /* 0x000000020500788c */ /* 0x000fd2000bf05270 */
[----:B------:R-:W-:Y:S05]  /*1b40*/  BRA.U UP0, `(.L_x_29) ;  /* 0x0000000100047547 */ /* 0x000fea000b800000 */
[----:B-1----:R-:W-:Y:S05]  /*1b50*/  BPT.TRAP 0x1 ;  /* 0x000000040000795c */ /* 0x002fea0000300000 */
.L_x_29:
[----:B------:R-:W-:Y:S04]  /*1b60*/  BSSY.RECONVERGENT B0, `(.L_x_30) ;  /* 0x0000003000007945 */ /* 0x000fe80003800200 */
[----:B------:R-:W-:Y:S05]  /*1b70*/  @P2 BRA `(.L_x_31) ;  /* 0x0000000000042947 */ /* 0x000fea0003800000 */
[----:B-1----:R-:W-:Y:S05]  /*1b80*/  BPT.TRAP 0x1 ;  /* 0x000000040000795c */ /* 0x002fea0000300000 */
.L_x_31:
[----:B-1----:R-:W-:Y:S05]  /*1b90*/  BSYNC.RECONVERGENT B0 ;  /* 0x0000000000007941 */ /* 0x002fea0003800200 */
.L_x_30:
[----:B------:R-:W-:Y:S02]  /*1ba0*/  UIADD3 UR5, UPT, UPT, UR4, 0x1, URZ ;  /* 0x0000000104057890 */ /* 0x000fe4000fffe0ff */
[----:B------:R-:W-:Y:S02]  /*1bb0*/  UIADD3 UR16, UP1, UPT, UR26, 0x80, URZ ;  /* 0x000000801a107890 */ /* 0x000fe4000ff3e0ff */
[----:B------:R-:W-:Y:S02]  /*1bc0*/  UISETP.NE.AND UP0, UPT, UR5, 0x8, UPT ;  /* 0x000000080500788c */ /* 0x000fe4000bf05270 */
[----:B------:R-:W-:Y:S02]  /*1bd0*/  USHF.L.U32 UR34, UR6, 0x5, URZ ;  /* 0x0000000506227899 */ /* 0x000fe400080006ff */
[----:B------:R-:W-:Y:S02]  /*1be0*/  USEL UR9, URZ, 0x1, UP0 ;  /* 0x00000001ff097887 */ /* 0x000fe40008000000 */
[----:B------:R-:W-:-:S02]  /*1bf0*/  USEL UR5, UR5, URZ, UP0 ;  /* 0x000000ff05057287 */ /* 0x000fc40008000000 */
[----:B------:R-:W-:Y:S02]  /*1c00*/  UIADD3 UR14, UP0, UPT, UR26, 0x180, URZ ;  /* 0x000001801a0e7890 */ /* 0x000fe4000ff1e0ff */
[----:B------:R-:W-:Y:S01]  /*1c10*/  ULEA UR8, UR5, UR7, 0x3 ;  /* 0x0000000705087291 */ /* 0x000fe2000f8e18ff */
[----:B------:R-:W-:Y:S01]  /*1c20*/  LOP3.LUT R12, R12, UR9, RZ, 0x3c, !PT ;  /* 0x000000090c0c7c12 */ /* 0x000fe2000f8e3cff */
[----:B------:R-:W-:Y:S02]  /*1c30*/  ULEA UR9, UR4, UR28, 0xc ;  /* 0x0000001c04097291 */ /* 0x000fe4000f8e60ff */
[----:B------:R-:W-:Y:S01]  /*1c40*/  UIADD3.X UR17, UPT, UPT, URZ, UR27, URZ, UP1, !UPT ;  /* 0x0000001bff117290 */ /* 0x000fe20008ffe4ff */
[----:B--2---:R-:W-:Y:S01]  /*1c50*/  SHF.L.U32 R0, R12, 0x1f, RZ ;  /* 0x0000001f0c007819 */ /* 0x004fe200000006ff */
[----:B------:R-:W-:Y:S02]  /*1c60*/  ULEA UR9, UR9, UR7, 0x2 ;  /* 0x0000000709097291 */ /* 0x000fe4000f8e10ff */
[----:B------:R-:W-:Y:S01]  /*1c70*/  UIADD3.X UR15, UPT, UPT, URZ, UR27, URZ, UP0, !UPT ;  /* 0x0000001bff0f7290 */ /* 0x000fe200087fe4ff */
[----:B------:R4:W1:Y:S01]  /*1c80*/  SYNCS.PHASECHK.TRANS64.TRYWAIT P0, [UR8+0x40], R0 ;  /* 0x00004000ff0075a7 */ /* 0x0008620008001108 */
[----:B------:R-:W-:-:S02]  /*1c90*/  ULEA UR8, UR4, UR7, 0xd ;  /* 0x0000000704087291 */ /* 0x000fc4000f8e68ff */
[----:B------:R-:W-:Y:S02]  /*1ca0*/  UIADD3 UR32, UPT, UPT, UR9, 0x8400, URZ ;  /* 0x0000840009207890 */ /* 0x000fe4000fffe0ff */
[----:B------:R-:W-:Y:S01]  /*1cb0*/  UIADD3 UR8, UPT, UPT, UR8, 0x28400, URZ ;  /* 0x0002840008087890 */ /* 0x000fe2000fffe0ff */
[----:B------:R-:W-:Y:S01]  /*1cc0*/  UMOV UR13, 0x30000 ;  /* 0x00030000000d7882 */ /* 0x000fe20000000000 */
[----:B------:R-:W-:Y:S01]  /*1cd0*/  UMOV UR18, 0x0 ;  /* 0x0000000000127882 */ /* 0x000fe20000000000 */
[----:B------:R-:W-:Y:S01]  /*1ce0*/  UMOV UR19, 0x10000000 ;  /* 0x1000000000137882 */ /* 0x000fe20000000000 */
[----:B------:R-:W-:Y:S01]  /*1cf0*/  UMOV UR12, UR36 ;  /* 0x00000024000c7c82 */ /* 0x000fe20008000000 */
[----:B------:R-:W-:Y:S01]  /*1d00*/  UMOV UR9, UR33 ;  /* 0x0000002100097c82 */ /* 0x000fe20008000000 */
[----:B------:R-:W-:Y:S01]  /*1d10*/  UMOV UR10, UR34 ;  /* 0x00000022000a7c82 */ /* 0x000fe20008000000 */
[----:B------:R2:W-:Y:S01]  /*1d20*/  UTMALDG.3D.MULTICAST [UR32], [UR16], UR13, desc[UR18] ;  /* 0x00001220100073b4 */ /* 0x0005e2000801180d */
[----:B------:R-:W-:Y:S01]  /*1d30*/  UIADD3 UR6, UPT, UPT, UR6, 0x1, URZ ;  /* 0x0000000106067890 */ /* 0x000fe2000fffe0ff */
[----:B------:R-:W-:-:S03]  /*1d40*/  UMOV UR4, UR5 ;  /* 0x0000000500047c82 */ /* 0x000fc60008000000 */
[----:B------:R-:W-:Y:S01]  /*1d50*/  UISETP.NE.AND UP0, UPT, UR6, UR21, UPT ;  /* 0x000000150600728c */ /* 0x000fe2000bf05270 */
[----:B------:R4:W-:Y:S01]  /*1d60*/  UTMALDG.3D [UR8], [UR14], desc[UR18] ;  /* 0x000012080e0075b4 */ /* 0x0009e20008011000 */
[----:B--2---:R-:W-:-:S07]  /*1d70*/  UMOV UR13, UR21 ;  /* 0x00000015000d7c82 */ /* 0x004fce0008000000 */
[----:B----4-:R-:W-:Y:S05]  /*1d80*/  BRA.U UP0, `(.L_x_32) ;  /* 0xfffffffd00487547 */ /* 0x010fea000b83ffff */
.L_x_26:
[----:B------:R-:W-:Y:S01]  /*1d90*/  ULEA UR4, UR5, UR7, 0x3 ;  /* 0x0000000705047291 */ /* 0x000fe2000f8e18ff */
[----:B--2---:R-:W-:Y:S01]  /*1da0*/  SHF.L.U32 R0, R12, 0x1f, RZ ;  /* 0x0000001f0c007819 */ /* 0x004fe200000006ff */
[----:B------:R-:W-:Y:S01]  /*1db0*/  @!P1 SYNCS.ARRIVE.TRANS64.A1T0 RZ, [UR7+0xc8], RZ ;  /* 0x0000c8ffffff99a7 */ /* 0x000fe20008100007 */
[----:B------:R-:W-:-:S06]  /*1dc0*/  UISETP.GT.AND UP0, UPT, UR43, UR41, UPT ;  /* 0x000000292b00728c */ /* 0x000fcc000bf04270 */
[----:B-1-3--:R1:W2:Y:S03]  /*1dd0*/  SYNCS.PHASECHK.TRANS64.TRYWAIT P0, [UR4+0x40], R0 ;  /* 0x00004000ff0075a7 */ /* 0x00a2a60008001104 */
[----:B------:R-:W-:Y:S05]  /*1de0*/  BRA.U !UP0, `(.L_x_33) ;  /* 0x0000000108bc7547 */ /* 0x000fea000b800000 */
[----:B------:R-:W-:Y:S01]  /*1df0*/  UIADD3 UR25, UPT, UPT, UR44, UR13, URZ ;  /* 0x0000000d2c197290 */ /* 0x000fe2000fffe0ff */
[----:B------:R-:W-:-:S11]  /*1e00*/  UMOV UR4, UR5 ;  /* 0x0000000500047c82 */ /* 0x000fd60008000000 */
.L_x_39:
[----:B------:R-:W-:Y:S01]  /*1e10*/  ULEA UR17, UR4, UR7, 0x3 ;  /* 0x0000000704117291 */ /* 0x000fe2000f8e18ff */
[----:B--2---:R-:W-:Y:S01]  /*1e20*/  @!P3 MOV R2, 0x6000 ;  /* 0x000060000002b802 */ /* 0x004fe20000000f00 */
[----:B--2-4-:R-:W-:Y:S10]  /*1e30*/  @P0 BRA `(.L_x_34) ;  /* 0x00000000000c0947 */ /* 0x014ff40003800000 */
[----:B------:R-:W-:-:S04]  /*1e40*/  SHF.L.U32 R3, R12, 0x1f, RZ ;  /* 0x0000001f0c037819 */ /* 0x000fc800000006ff */
[----:B------:R-:W2:Y:S02]  /*1e50*/  SYNCS.PHASECHK.TRANS64.TRYWAIT P0, [UR17+0x40], R3 ;  /* 0x00004003ff0075a7 */ /* 0x000ea40008001111 */
[----:B--2---:R-:W-:Y:S05]  /*1e60*/  @!P0 BRA `(.L_x_35) ;  /* 0x0000006c00608947 */ /* 0x004fea0003800000 */
.L_x_34:
[----:B------:R2:W-:Y:S01]  /*1e70*/  @!P3 SYNCS.ARRIVE.TRANS64 RZ, [UR17], R2 ;  /* 0x00000002ffffb9a7 */ /* 0x0005e20008000011 */
[----:B------:R-:W-:-:S04]  /*1e80*/  ULOP3.LUT UR5, UR24, 0x2, URZ, 0xfc, !UPT ;  /* 0x0000000218057892 */ /* 0x000fc8000f8efcff */
[----:B------:R-:W-:-:S09]  /*1e90*/  UISETP.NE.AND UP0, UPT, UR5, 0x2, UPT ;  /* 0x000000020500788c */ /* 0x000fd2000bf05270 */
[----:B------:R-:W-:Y:S05]  /*1ea0*/  BRA.U UP0, `(.L_x_36) ;  /* 0x0000000100047547 */ /* 0x000fea000b800000 */
[----:B------:R-:W-:Y:S05]  /*1eb0*/  BPT.TRAP 0x1 ;  /* 0x000000040000795c */ /* 0x000fea0000300000 */
.L_x_36:
[----:B------:R-:W-:Y:S04]  /*1ec0*/  BSSY.RECONVERGENT B0, `(.L_x_37) ;  /* 0x0000003000007945 */ /* 0x000fe80003800200 */
[----:B------:R-:W-:Y:S05]  /*1ed0*/  @P2 BRA `(.L_x_38) ;  /* 0x0000000000042947 */ /* 0x000fea0003800000 */
[----:B------:R-:W-:Y:S05]  /*1ee0*/  BPT.TRAP 0x1 ;  /* 0x000000040000795c */ /* 0x000fea0000300000 */
.L_x_38:
[----:B------:R-:W-:Y:S05]  /*1ef0*/  BSYNC.RECONVERGENT B0 ;  /* 0x0000000000007941 */ /* 0x000fea0003800200 */
.L_x_37:
[----:B------:R-:W-:Y:S02]  /*1f00*/  UIADD3 UR5, UPT, UPT, UR4, 0x1, URZ ;  /* 0x0000000104057890 */ /* 0x000fe4000fffe0ff */
[----:B------:R-:W-:Y:S02]  /*1f10*/  UIADD3 UR14, UP1, UPT, UR26, 0x80, URZ ;  /* 0x000000801a0e7890 */ /* 0x000fe4000ff3e0ff */
[----:B------:R-:W-:Y:S02]  /*1f20*/  UISETP.NE.AND UP0, UPT, UR5, 0x8, UPT ;  /* 0x000000080500788c */ /* 0x000fe4000bf05270 */
[----:B------:R-:W-:Y:S02]  /*1f30*/  USHF.L.U32 UR18, UR13, 0x5, URZ ;  /* 0x000000050d127899 */ /* 0x000fe400080006ff */
[----:B------:R-:W-:Y:S02]  /*1f40*/  USEL UR8, URZ, 0x1, UP0 ;  /* 0x00000001ff087887 */ /* 0x000fe40008000000 */
[----:B------:R-:W-:-:S02]  /*1f50*/  USEL UR5, UR5, URZ, UP0 ;  /* 0x000000ff05057287 */ /* 0x000fc40008000000 */
[----:B------:R-:W-:Y:S02]  /*1f60*/  UIADD3 UR22, UP0, UPT, UR26, 0x180, URZ ;  /* 0x000001801a167890 */ /* 0x000fe4000ff1e0ff */
[----:B------:R-:W-:Y:S01]  /*1f70*/  LOP3.LUT R12, R12, UR8, RZ, 0x3c, !PT ;  /* 0x000000080c0c7c12 */ /* 0x000fe2000f8e3cff */
[----:B------:R-:W-:Y:S02]  /*1f80*/  ULEA UR6, UR5, UR7, 0x3 ;  /* 0x0000000705067291 */ /* 0x000fe4000f8e18ff */
[----:B------:R-:W-:Y:S01]  /*1f90*/  ULEA UR8, UR4, UR7, 0xd ;  /* 0x0000000704087291 */ /* 0x000fe2000f8e68ff */
[----:B-1----:R-:W-:Y:S01]  /*1fa0*/  SHF.L.U32 R0, R12, 0x1f, RZ ;  /* 0x0000001f0c007819 */ /* 0x002fe200000006ff */
[----:B------:R-:W-:Y:S02]  /*1fb0*/  ULEA UR16, UR4, UR29, 0xe ;  /* 0x0000001d04107291 */ /* 0x000fe4000f8e70ff */
[----:B------:R-:W-:Y:S02]  /*1fc0*/  UIADD3.X UR15, UPT, UPT, URZ, UR27, URZ, UP1, !UPT ;  /* 0x0000001bff0f7290 */ /* 0x000fe40008ffe4ff */
[----:B------:R-:W-:Y:S01]  /*1fd0*/  UIADD3 UR8, UPT, UPT, UR8, 0x28400, URZ ;  /* 0x0002840008087890 */ /* 0x000fe2000fffe0ff */
[----:B------:R3:W4:Y:S01]  /*1fe0*/  SYNCS.PHASECHK.TRANS64.TRYWAIT P0, [UR6+0x40], R0 ;  /* 0x00004000ff0075a7 */ /* 0x0007220008001106 */
[----:B------:R-:W-:Y:S01]  /*1ff0*/  UIADD3.X UR23, UPT, UPT, URZ, UR27, URZ, UP0, !UPT ;  /* 0x0000001bff177290 */ /* 0x000fe200087fe4ff */
[----:B------:R-:W-:Y:S01]  /*2000*/  UMOV UR6, 0x30000 ;  /* 0x0003000000067882 */ /* 0x000fe20000000000 */
[----:B------:R-:W-:Y:S01]  /*2010*/  UMOV UR30, 0x0 ;  /* 0x00000000001e7882 */ /* 0x000fe20000000000 */
[----:B------:R-:W-:Y:S01]  /*2020*/  UMOV UR31, 0x10000000 ;  /* 0x10000000001f7882 */ /* 0x000fe20000000000 */
[----:B------:R-:W-:Y:S01]  /*2030*/  UMOV UR19, UR35 ;  /* 0x0000002300137c82 */ /* 0x000fe20008000000 */
[----:B------:R-:W-:Y:S01]  /*2040*/  UMOV UR20, UR36 ;  /* 0x0000002400147c82 */ /* 0x000fe20008000000 */
[----:B------:R-:W-:Y:S01]  /*2050*/  UMOV UR12, UR36 ;  /* 0x00000024000c7c82 */ /* 0x000fe20008000000 */
[----:B------:R-:W-:Y:S01]  /*2060*/  UMOV UR9, UR17 ;  /* 0x0000001100097c82 */ /* 0x000fe20008000000 */
[----:B------:R-:W-:Y:S01]  /*2070*/  UMOV UR10, UR18 ;  /* 0x00000012000a7c82 */ /* 0x000fe20008000000 */
[----:B------:R3:W-:Y:S01]  /*2080*/  UTMALDG.3D.MULTICAST [UR16], [UR14], UR6, desc[UR30] ;  /* 0x00001e100e0073b4 */ /* 0x0007e20008011806 */
[----:B------:R-:W-:Y:S01]  /*2090*/  UIADD3 UR13, UPT, UPT, UR13, 0x1, URZ ;  /* 0x000000010d0d7890 */ /* 0x000fe2000fffe0ff */
[----:B------:R-:W-:-:S03]  /*20a0*/  UMOV UR4, UR5 ;  /* 0x0000000500047c82 */ /* 0x000fc60008000000 */
[----:B------:R-:W-:Y:S01]  /*20b0*/  UISETP.NE.AND UP0, UPT, UR13, UR25, UPT ;  /* 0x000000190d00728c */ /* 0x000fe2000bf05270 */
[----:B------:R3:W-:Y:S08]  /*20c0*/  UTMALDG.3D [UR8], [UR22], desc[UR30] ;  /* 0x00001e08160075b4 */ /* 0x0007f00008011000 */
[----:B---3--:R-:W-:Y:S05]  /*20d0*/  BRA.U UP0, `(.L_x_39) ;  /* 0xfffffffd004c7547 */ /* 0x008fea000b83ffff */
.L_x_33:
[C---:B------:R-:W-:Y:S01]  /*20e0*/  LEA R3, R11.reuse, UR7, 0x3 ;  /* 0x000000070b037c11 */ /* 0x040fe2000f8e18ff */
[----:B------:R-:W-:Y:S01]  /*20f0*/  NOP ;  /* 0x0000000000007918 */ /* 0x000fe20000000000 */
[----:B-1----:R-:W-:Y:S02]  /*2100*/  SHF.L.U32 R0, R10, 0x1f, RZ ;  /* 0x0000001f0a007819 */ /* 0x002fe400000006ff */
[----:B------:R-:W-:Y:S02]  /*2110*/  LEA R4, R11, UR7, 0x4 ;  /* 0x000000070b047c11 */ /* 0x000fe4000f8e20ff */
[----:B--2-4-:R-:W1:Y:S02]  /*2120*/  SYNCS.PHASECHK.TRANS64.TRYWAIT P0, [R3+URZ+0xd0], R0 ;  /* 0x0000d000030075a7 */ /* 0x014e6400080011ff */
[----:B-1----:R-:W-:Y:S05]  /*2130*/  @!P0 BRA `(.L_x_40) ;  /* 0x0000006800c48947 */ /* 0x002fea0003800000 */
.L_x_146:
[----:B------:R-:W2:Y:S01]  /*2140*/  LDS.128 R4, [R4+0x160] ;  /* 0x0001600004047984 */ /* 0x000ea20000000c00 */
[----:B------:R-:W-:Y:S01]  /*2150*/  UISETP.GE.AND UP0, UPT, UR42, 0x1, UPT ;  /* 0x000000012a00788c */ /* 0x000fe2000bf06270 */
[----:B------:R-:W-:Y:S01]  /*2160*/  @!PT LDS RZ, [RZ] ;  /* 0x00000000fffff984 */ /* 0x000fe20000000800 */
[----:B------:R-:W-:Y:S01]  /*2170*/  @!PT LDS RZ, [RZ] ;  /* 0x00000000fffff984 */ /* 0x000fe20000000800 */
[----:B------:R-:W-:Y:S01]  /*2180*/  @!PT LDS RZ, [RZ] ;  /* 0x00000000fffff984 */ /* 0x000fe20000000800 */
[----:B------:R-:W-:Y:S01]  /*2190*/  @!PT LDS RZ, [RZ] ;  /* 0x00000000fffff984 */ /* 0x000fe20000000800 */
[----:B------:R3:W-:Y:S06]  /*21a0*/  MEMBAR.ALL.CTA ;  /* 0x0000000000007992 */ /* 0x0007ec0000008000 */
[----:B---3--:R-:W3:Y:S01]  /*21b0*/  FENCE.VIEW.ASYNC.S ;  /* 0x00000000000073c6 */ /* 0x008ee20000000000 */
[----:B--2---:R-:W-:-:S13]  /*21c0*/  LOP3.LUT P0, RZ, R6, 0x1, RZ, 0xc0, !PT ;  /* 0x0000000106ff7812 */ /* 0x004fda000780c0ff */
[----:B---3--:R-:W-:Y:S01]  /*21d0*/  VOTEU.ANY UP1, P0 ;  /* 0x0000000000ff7886 */ /* 0x008fe20000020100 */
[----:B------:R-:W-:-:S13]  /*21e0*/  PLOP3.LUT P0, PT, PT, PT, UP1, 0x80, 0x8 ;  /* 0x000000000008781c */ /* 0x000fda0003f0f018 */
[----:B-1----:R-:W-:Y:S02]  /*21f0*/  @P0 LOP3.LUT R0, R5, 0xffff, RZ, 0xc0, !PT ;  /* 0x0000ffff05000812 */ /* 0x002fe400078ec0ff */
[----:B------:R-:W-:Y:S02]  /*2200*/  @P0 MOV R2, R4 ;  /* 0x0000000400020202 */ /* 0x000fe40000000f00 */
[----:B------:R-:W-:Y:S01]  /*2210*/  @P0 R2UR UR6, R0 ;  /* 0x00000000000602ca */ /* 0x000fe200000e0000 */
[----:B------:R-:W-:Y:S01]  /*2220*/  VIADD R0, R3, 0xe0 ;  /* 0x000000e003007836 */ /* 0x000fe20000000000 */
[----:B------:R-:W-:Y:S02]  /*2230*/  @P0 SHF.R.U32.HI R4, RZ, 0x10, R5 ;  /* 0x00000010ff040819 */ /* 0x000fe40000011605 */
[----:B------:R-:W-:Y:S02]  /*2240*/  @P0 R2UR UR8, R2 ;  /* 0x00000000020802ca */ /* 0x000fe400000e0000 */
[----:B------:R-:W-:-:S02]  /*2250*/  PRMT R0, RZ, 0x654, R0 ;  /* 0x00000654ff007816 */ /* 0x000fc40000000000 */
[----:B------:R-:W-:Y:S02]  /*2260*/  @P0 R2UR UR4, R4 ;  /* 0x00000000040402ca */ /* 0x000fe400000e0000 */
[----:B------:R1:W-:Y:S03]  /*2270*/  SYNCS.ARRIVE.TRANS64.RED.A1T0 RZ, [R0+URZ], RZ ;  /* 0x000000ff00ff79a7 */ /* 0x0003e600081004ff */
[----:B------:R-:W-:-:S04]  /*2280*/  @UP1 UMOV UR37, UR6 ;  /* 0x0000000600251c82 */ /* 0x000fc80008000000 */
[----:B------:R-:W-:-:S04]  /*2290*/  @UP1 UMOV UR38, UR8 ;  /* 0x0000000800261c82 */ /* 0x000fc80008000000 */
[----:B------:R-:W-:Y:S01]  /*22a0*/  @UP1 UMOV UR36, UR4 ;  /* 0x0000000400241c82 */ /* 0x000fe20008000000 */
[----:B------:R-:W-:Y:S05]  /*22b0*/  BRA.U !UP0, `(.L_x_41) ;  /* 0x0000000108d47547 */ /* 0x000fea000b800000 */
[----:B------:R-:W2:Y:S01]  /*22c0*/  LDCU.128 UR12, c[0x0][0xb10] ;  /* 0x00016200ff0c77ac */ /* 0x000ea20008000c00 */
[----:B------:R-:W3:Y:S01]  /*22d0*/  LDCU UR25, c[0x0][0xb20] ;  /* 0x00016400ff1977ac */ /* 0x000ee20008000800 */
[----:B------:R-:W4:Y:S01]  /*22e0*/  LDCU UR20, c[0x0][0xb0c] ;  /* 0x00016180ff1477ac */ /* 0x000f220008000800 */
[----:B------:R-:W1:Y:S01]  /*22f0*/  LDCU.64 UR10, c[0x0][0xb28] ;  /* 0x00016500ff0a77ac */ /* 0x000e620008000a00 */
[----:B------:R-:W-:Y:S02]  /*2300*/  UISETP.NE.AND UP3, UPT, UR42, 0x1, UPT ;  /* 0x000000012a00788c */ /* 0x000fe4000bf65270 */
[----:B--2---:R-:W-:Y:S02]  /*2310*/  UIMAD.WIDE.U32 UR16, UR39, UR15, URZ ;  /* 0x0000000f271072a5 */ /* 0x004fe4000f8e00ff */
[----:B------:R-:W-:Y:S02]  /*2320*/  UIMAD.WIDE.U32 UR8, UR40, UR12, URZ ;  /* 0x0000000c280872a5 */ /* 0x000fe4000f8e00ff */
[----:B------:R-:W-:-:S02]  /*2330*/  UISETP.NE.AND UP0, UPT, UR14, 0x1, UPT ;  /* 0x000000010e00788c */ /* 0x000fc4000bf05270 */
[----:B------:R-:W-:Y:S01]  /*2340*/  UIMAD.WIDE.U32 UR22, UR37, UR15, URZ ;  /* 0x0000000f251672a5 */ /* 0x000fe2000f8e00ff */
[----:B------:R-:W-:Y:S02]  /*2350*/  UMOV UR16, UR17 ;  /* 0x0000001100107c82 */ /* 0x000fe40008000000 */
[----:B------:R-:W-:Y:S01]  /*2360*/  UMOV UR8, UR9 ;  /* 0x0000000900087c82 */ /* 0x000fe20008000000 */
[----:B---3--:R-:W-:Y:S02]  /*2370*/  USHF.R.U32.HI UR16, URZ, UR25, UR16 ;  /* 0x00000019ff107299 */ /* 0x008fe40008011610 */
[----:B----4-:R-:W-:Y:S02]  /*2380*/  UISETP.NE.AND UP2, UPT, UR20, 0x1, UPT ;  /* 0x000000011400788c */ /* 0x010fe4000bf45270 */
[----:B------:R-:W-:Y:S02]  /*2390*/  USHF.R.U32.HI UR8, URZ, UR13, UR8 ;  /* 0x0000000dff087299 */ /* 0x000fe40008011608 */
[----:B------:R-:W-:-:S02]  /*23a0*/  USEL UR6, UR39, UR16, !UP0 ;  /* 0x0000001027067287 */ /* 0x000fc4000c000000 */
[----:B------:R-:W-:Y:S02]  /*23b0*/  USEL UR8, UR40, UR8, !UP2 ;  /* 0x0000000828087287 */ /* 0x000fe4000d000000 */
[----:B-1----:R-:W-:Y:S01]  /*23c0*/  UIMAD.WIDE.U32 UR16, UR6, UR10, URZ ;  /* 0x0000000a061072a5 */ /* 0x002fe2000f8e00ff */
[----:B------:R-:W-:Y:S01]  /*23d0*/  UMOV UR4, UR23 ;  /* 0x0000001700047c82 */ /* 0x000fe20008000000 */
[----:B------:R-:W-:Y:S02]  /*23e0*/  UIMAD.WIDE.U32 UR18, UR38, UR12, URZ ;  /* 0x0000000c261272a5 */ /* 0x000fe4000f8e00ff */
[----:B------:R-:W-:-:S03]  /*23f0*/  UIMAD.WIDE.U32 UR22, UR8, UR10, URZ ;  /* 0x0000000a081672a5 */ /* 0x000fc6000f8e00ff */
[----:B------:R-:W-:Y:S01]  /*2400*/  UMOV UR16, UR17 ;  /* 0x0000001100107c82 */ /* 0x000fe20008000000 */
[----:B------:R-:W-:Y:S02]  /*2410*/  USHF.R.U32.HI UR4, URZ, UR25, UR4 ;  /* 0x00000019ff047299 */ /* 0x000fe40008011604 */
[----:B------:R-:W-:Y:S01]  /*2420*/  @UP3 USHF.R.U32.HI UR6, URZ, UR11, UR16 ;  /* 0x0000000bff063299 */ /* 0x000fe20008011610 */
[----:B------:R-:W-:Y:S01]  /*2430*/  UMOV UR18, UR19 ;  /* 0x0000001300127c82 */ /* 0x000fe20008000000 */
[----:B------:R-:W-:Y:S01]  /*2440*/  UMOV UR22, UR23 ;  /* 0x0000001700167c82 */ /* 0x000fe20008000000 */
[----:B------:R-:W-:Y:S02]  /*2450*/  USHF.R.U32.HI UR13, URZ, UR13, UR18 ;  /* 0x0000000dff0d7299 */ /* 0x000fe40008011612 */
[----:B------:R-:W-:Y:S02]  /*2460*/  USEL UR4, UR37, UR4, !UP0 ;  /* 0x0000000425047287 */ /* 0x000fe4000c000000 */
[----:B------:R-:W-:-:S02]  /*2470*/  @UP3 USHF.R.U32.HI UR8, URZ, UR11, UR22 ;  /* 0x0000000bff083299 */ /* 0x000fc40008011616 */
[----:B------:R-:W-:Y:S02]  /*2480*/  UIMAD UR9, UR42, UR6, URZ ;  /* 0x000000062a0972a4 */ /* 0x000fe4000f8e02ff */
[----:B------:R-:W-:Y:S02]  /*2490*/  USEL UR6, UR38, UR13, !UP2 ;  /* 0x0000000d26067287 */ /* 0x000fe4000d000000 */
[----:B------:R-:W-:Y:S02]  /*24a0*/  UIMAD UR12, UR42, UR8, URZ ;  /* 0x000000082a0c72a4 */ /* 0x000fe4000f8e02ff */
[----:B------:R-:W-:Y:S02]  /*24b0*/  UISETP.GE.AND UP0, UPT, UR4, UR9, UPT ;  /* 0x000000090400728c */ /* 0x000fe4000bf06270 */
[----:B------:R-:W-:Y:S02]  /*24c0*/  UIMAD.WIDE.U32 UR16, UR4, UR10, URZ ;  /* 0x0000000a041072a5 */ /* 0x000fe4000f8e00ff */
[----:B------:R-:W-:-:S02]  /*24d0*/  UISETP.GE.OR UP0, UPT, UR6, UR12, UP0 ;  /* 0x0000000c0600728c */ /* 0x000fc40008706670 */
        /* <DEDUP_REMOVED lines=19> */
.L_x_41:
[----:B------:R-:W2:Y:S02]  /*2610*/  LDCU UR4, c[0x0][0xb30] ;  /* 0x00016600ff0477ac */ /* 0x000ea40008000800 */
[----:B--2---:R-:W-:-:S09]  /*2620*/  UISETP.NE.AND UP0, UPT, UR4, 0x1, UPT ;  /* 0x000000010400788c */ /* 0x004fd2000bf05270 */
[----:B------:R-:W-:Y:S05]  /*2630*/  BRA.U UP0, `(.L_x_42) ;  /* 0x0000000100447547 */ /* 0x000fea000b800000 */
[----:B------:R-:W2:Y:S01]  /*2640*/  LDCU.128 UR12, c[0x0][0xb10] ;  /* 0x00016200ff0c77ac */ /* 0x000ea20008000c00 */
[----:B------:R-:W3:Y:S01]  /*2650*/  LDCU UR16, c[0x0][0xb0c] ;  /* 0x00016180ff1077ac */ /* 0x000ee20008000800 */
[----:B------:R-:W4:Y:S01]  /*2660*/  LDCU UR17, c[0x0][0xb20] ;  /* 0x00016400ff1177ac */ /* 0x000f220008000800 */
[----:B--2---:R-:W-:Y:S02]  /*2670*/  UIMAD.WIDE.U32 UR10, UR38, UR12, URZ ;  /* 0x0000000c260a72a5 */ /* 0x004fe4000f8e00ff */
[----:B------:R-:W-:Y:S02]  /*2680*/  UIMAD.WIDE.U32 UR8, UR37, UR15, URZ ;  /* 0x0000000f250872a5 */ /* 0x000fe4000f8e00ff */
[----:B---3--:R-:W-:Y:S02]  /*2690*/  UISETP.NE.AND UP2, UPT, UR16, 0x1, UPT ;  /* 0x000000011000788c */ /* 0x008fe4000bf45270 */
[----:B------:R-:W-:Y:S01]  /*26a0*/  UISETP.NE.AND UP0, UPT, UR14, 0x1, UPT ;  /* 0x000000010e00788c */ /* 0x000fe2000bf05270 */
[----:B------:R-:W-:-:S02]  /*26b0*/  UMOV UR6, UR11 ;  /* 0x0000000b00067c82 */ /* 0x000fc40008000000 */
[----:B------:R-:W-:Y:S01]  /*26c0*/  UMOV UR4, UR9 ;  /* 0x0000000900047c82 */ /* 0x000fe20008000000 */
[----:B------:R-:W-:Y:S02]  /*26d0*/  USHF.R.U32.HI UR6, URZ, UR13, UR6 ;  /* 0x0000000dff067299 */ /* 0x000fe40008011606 */
[----:B----4-:R-:W-:Y:S02]  /*26e0*/  USHF.R.U32.HI UR4, URZ, UR17, UR4 ;  /* 0x00000011ff047299 */ /* 0x010fe40008011604 */
[----:B------:R-:W-:Y:S02]  /*26f0*/  USEL UR6, UR38, UR6, !UP2 ;  /* 0x0000000626067287 */ /* 0x000fe4000d000000 */
[----:B------:R-:W-:-:S04]  /*2700*/  USEL UR4, UR37, UR4, !UP0 ;  /* 0x0000000425047287 */ /* 0x000fc8000c000000 */
[----:B------:R-:W-:Y:S02]  /*2710*/  UIADD3 UR8, UPT, UPT, UR6, -UR4, URZ ;  /* 0x8000000406087290 */ /* 0x000fe4000fffe0ff */
[----:B------:R-:W-:Y:S02]  /*2720*/  UIADD3 UR4, UPT, UPT, -UR6, UR4, URZ ;  /* 0x0000000406047290 */ /* 0x000fe4000fffe1ff */
[----:B------:R-:W-:Y:S02]  /*2730*/  UIMAD UR37, UR8, UR14, UR37 ;  /* 0x0000000e082572a4 */ /* 0x000fe4000f8e0225 */
[----:B------:R-:W-:-:S12]  /*2740*/  UIMAD UR38, UR4, UR16, UR38 ;  /* 0x00000010042672a4 */ /* 0x000fd8000f8e0226 */
.L_x_42:
[----:B------:R-:W-:Y:S01]  /*2750*/  VIADD R11, R11, 0x1 ;  /* 0x000000010b0b7836 */ /* 0x000fe20000000000 */
[----:B------:R-:W-:Y:S02]  /*2760*/  R2UR UR6, R55 ;  /* 0x00000000370672ca */ /* 0x000fe400000e0000 */
[----:B------:R-:W-:Y:S02]  /*2770*/  R2UR UR4, R54 ;  /* 0x00000000360472ca */ /* 0x000fe400000e0000 */
[C---:B------:R-:W-:Y:S02]  /*2780*/  ISETP.NE.AND P0, PT, R11.reuse, 0x2, PT ;  /* 0x000000020b00780c */ /* 0x040fe40003f05270 */
[----:B------:R-:W-:Y:S02]  /*2790*/  PLOP3.LUT P1, PT, PT, PT, PT, 0x80, 0x8 ;  /* 0x000000000008781c */ /* 0x000fe40003f2f070 */
[----:B-1----:R-:W-:Y:S02]  /*27a0*/  SEL R0, RZ, 0x1, P0 ;  /* 0x00000001ff007807 */ /* 0x002fe40000000000 */
[----:B------:R-:W-:-:S02]  /*27b0*/  SEL R11, R11, RZ, P0 ;  /* 0x000000ff0b0b7207 */ /* 0x000fc40000000000 */
[----:B------:R-:W-:Y:S01]  /*27c0*/  LOP3.LUT R10, R10, R0, RZ, 0x3c, !PT ;  /* 0x000000000a0a7212 */ /* 0x000fe200078e3cff */
[----:B------:R-:W-:Y:S02]  /*27d0*/  UIADD3 UR16, UPT, UPT, UR38, UR6, URZ ;  /* 0x0000000626107290 */ /* 0x000fe4000fffe0ff */
[----:B------:R-:W-:Y:S01]  /*27e0*/  UIADD3 UR20, UPT, UPT, UR37, UR4, URZ ;  /* 0x0000000425147290 */ /* 0x000fe2000fffe0ff */
[----:B------:R-:W-:Y:S11]  /*27f0*/  BRA.U UP1, `(.L_x_43) ;  /* 0xfffffff101507547 */ /* 0x000ff6000b83ffff */
[----:B------:R-:W-:Y:S01]  /*2800*/  UIADD3 UR7, UPT, UPT, UR7, 0x40, URZ ;  /* 0x0000004007077890 */ /* 0x000fe2000fffe0ff */
[----:B------:R-:W-:-:S03]  /*2810*/  SHF.L.U32 R2, R12, 0x1f, RZ ;  /* 0x0000001f0c027819 */ /* 0x000fc600000006ff */
[----:B------:R-:W-:-:S09]  /*2820*/  ULEA UR4, UR5, UR7, 0x3 ;  /* 0x0000000705047291 */ /* 0x000fd2000f8e18ff */
[----:B------:R-:W1:Y:S02]  /*2830*/  SYNCS.PHASECHK.TRANS64.TRYWAIT P0, [UR4], R2 ;  /* 0x00000002ff0075a7 */ /* 0x000e640008001104 */
[----:B-1----:R-:W-:Y:S05]  /*2840*/  @!P0 BRA `(.L_x_44) ;  /* 0x0000006400148947 */ /* 0x002fea0003800000 */
.L_x_148:
[----:B------:R-:W-:-:S04]  /*2850*/  UIADD3 UR4, UPT, UPT, UR5, 0x1, URZ ;  /* 0x0000000105047890 */ /* 0x000fc8000fffe0ff */
[----:B------:R-:W-:-:S04]  /*2860*/  UISETP.NE.AND UP0, UPT, UR4, 0x8, UPT ;  /* 0x000000080400788c */ /* 0x000fc8000bf05270 */
[----:B------:R-:W-:Y:S02]  /*2870*/  USEL UR6, URZ, 0x1, UP0 ;  /* 0x00000001ff067887 */ /* 0x000fe40008000000 */
[----:B------:R-:W-:-:S04]  /*2880*/  USEL UR4, UR4, URZ, UP0 ;  /* 0x000000ff04047287 */ /* 0x000fc80008000000 */
[----:B------:R-:W-:Y:S01]  /*2890*/  ULEA UR5, UR4, UR7, 0x3 ;  /* 0x0000000704057291 */ /* 0x000fe2000f8e18ff */
[----:B-1----:R-:W-:-:S04]  /*28a0*/  LOP3.LUT R2, R12, UR6, RZ, 0x3c, !PT ;  /* 0x000000060c027c12 */ /* 0x002fc8000f8e3cff */
[----:B------:R-:W-:-:S04]  /*28b0*/  SHF.L.U32 R3, R2, 0x1f, RZ ;  /* 0x0000001f02037819 */ /* 0x000fc800000006ff */
[----:B------:R-:W1:Y:S02]  /*28c0*/  SYNCS.PHASECHK.TRANS64.TRYWAIT P0, [UR5], R3 ;  /* 0x00000003ff0075a7 */ /* 0x000e640008001105 */
[----:B-1----:R-:W-:Y:S05]  /*28d0*/  @!P0 BRA `(.L_x_45) ;  /* 0x0000006400088947 */ /* 0x002fea0003800000 */
.L_x_150:
[----:B------:R-:W-:-:S04]  /*28e0*/  UIADD3 UR4, UPT, UPT, UR4, 0x1, URZ ;  /* 0x0000000104047890 */ /* 0x000fc8000fffe0ff */
[----:B------:R-:W-:-:S04]  /*28f0*/  UISETP.NE.AND UP0, UPT, UR4, 0x8, UPT ;  /* 0x000000080400788c */ /* 0x000fc8000bf05270 */
[----:B------:R-:W-:Y:S02]  /*2900*/  USEL UR6, URZ, 0x1, UP0 ;  /* 0x00000001ff067887 */ /* 0x000fe40008000000 */
[----:B------:R-:W-:-:S04]  /*2910*/  USEL UR4, UR4, URZ, UP0 ;  /* 0x000000ff04047287 */ /* 0x000fc80008000000 */
[----:B------:R-:W-:Y:S01]  /*2920*/  ULEA UR5, UR4, UR7, 0x3 ;  /* 0x0000000704057291 */ /* 0x000fe2000f8e18ff */
[----:B------:R-:W-:-:S04]  /*2930*/  LOP3.LUT R2, R2, UR6, RZ, 0x3c, !PT ;  /* 0x0000000602027c12 */ /* 0x000fc8000f8e3cff */
[----:B-1----:R-:W-:-:S04]  /*2940*/  SHF.L.U32 R3, R2, 0x1f, RZ ;  /* 0x0000001f02037819 */ /* 0x002fc800000006ff */
[----:B------:R-:W1:Y:S02]  /*2950*/  SYNCS.PHASECHK.TRANS64.TRYWAIT P0, [UR5], R3 ;  /* 0x00000003ff0075a7 */ /* 0x000e640008001105 */
[----:B-1----:R-:W-:Y:S05]  /*2960*/  @!P0 BRA `(.L_x_46) ;  /* 0x0000006000fc8947 */ /* 0x002fea0003800000 */
.L_x_152:
        /* <DEDUP_REMOVED lines=9> */
.L_x_154:
        /* <DEDUP_REMOVED lines=9> */
.L_x_156:
        /* <DEDUP_REMOVED lines=9> */
.L_x_158:
        /* <DEDUP_REMOVED lines=9> */
.L_x_160:
[----:B------:R-:W-:-:S04]  /*2bb0*/  UIADD3 UR4, UPT, UPT, UR4, 0x1, URZ ;  /* 0x0000000104047890 */ /* 0x000fc8000fffe0ff */
[----:B------:R-:W-:-:S04]  /*2bc0*/  UISETP.NE.AND UP0, UPT, UR4, 0x8, UPT ;  /* 0x000000080400788c */ /* 0x000fc8000bf05270 */
[----:B------:R-:W-:Y:S02]  /*2bd0*/  USEL UR5, URZ, 0x1, UP0 ;  /* 0x00000001ff057887 */ /* 0x000fe40008000000 */
[----:B------:R-:W-:-:S04]  /*2be0*/  USEL UR4, UR4, URZ, UP0 ;  /* 0x000000ff04047287 */ /* 0x000fc80008000000 */
[----:B------:R-:W-:Y:S01]  /*2bf0*/  ULEA UR4, UR4, UR7, 0x3 ;  /* 0x0000000704047291 */ /* 0x000fe2000f8e18ff */
[----:B------:R-:W-:-:S04]  /*2c00*/  LOP3.LUT R2, R2, UR5, RZ, 0x3c, !PT ;  /* 0x0000000502027c12 */ /* 0x000fc8000f8e3cff */
[----:B------:R-:W-:Y:S01]  /*2c10*/  SHF.L.U32 R2, R2, 0x1f, RZ ;  /* 0x0000001f02027819 */ /* 0x000fe200000006ff */
[----:B-1----:R-:W-:-:S07]  /*2c20*/  IMAD.U32 R0, RZ, RZ, UR4 ;  /* 0x00000004ff007e24 */ /* 0x002fce000f8e00ff */
.L_x_51:
[----:B-1----:R1:W2:Y:S02]  /*2c30*/  SYNCS.PHASECHK.TRANS64.TRYWAIT P0, [R0+URZ], R2 ;  /* 0x00000002000075a7 */ /* 0x0022a400080011ff */
[----:B--2---:R-:W-:Y:S05]  /*2c40*/  @!P0 NANOSLEEP.SYNCS 0x989680 ;  /* 0x009896800000895d */ /* 0x004fea0003900000 */
[----:B------:R-:W2:Y:S02]  /*2c50*/  @!P0 SYNCS.PHASECHK.TRANS64 P0, [R0+URZ], R2 ;  /* 0x00000002000085a7 */ /* 0x000ea400080010ff */
[----:B--2---:R-:W-:Y:S05]  /*2c60*/  @P0 EXIT ;  /* 0x000000000000094d */ /* 0x004fea0003800000 */
[----:B------:R-:W-:Y:S05]  /*2c70*/  BRA `(.L_x_51) ;  /* 0xfffffffc00ec7947 */ /* 0x000fea000383ffff */
.L_x_23:
[----:B------:R-:W1:Y:S02]  /*2c80*/  S2UR UR4, SR_CgaCtaId ;  /* 0x00000000000479c3 */ /* 0x000e640000008800 */
[----:B-1----:R-:W-:-:S04]  /*2c90*/  UISETP.NE.AND UP0, UPT, UR4, URZ, UPT ;  /* 0x000000ff0400728c */ /* 0x002fc8000bf05270 */
[----:B------:R-:W-:-:S09]  /*2ca0*/  UISETP.NE.OR UP0, UPT, UR17, 0x1, UP0 ;  /* 0x000000011100788c */ /* 0x000fd20008705670 */
[----:B------:R-:W-:Y:S05]  /*2cb0*/  BRA.U UP0, `(.L_x_52) ;  /* 0x00000005004c7547 */ /* 0x000fea000b800000 */
[----:B------:R-:W1:Y:S01]  /*2cc0*/  S2UR UR5, SR_CgaCtaId ;  /* 0x00000000000579c3 */ /* 0x000e620000008800 */
[----:B------:R-:W-:Y:S01]  /*2cd0*/  UMOV UR4, 0x400 ;  /* 0x0000040000047882 */ /* 0x000fe20000000000 */
[----:B------:R-:W-:Y:S01]  /*2ce0*/  ISETP.GE.U32.AND P2, PT, R0, 0x2, PT ;  /* 0x000000020000780c */ /* 0x000fe20003f46070 */
[----:B------:R-:W-:Y:S01]  /*2cf0*/  IMAD.MOV.U32 R12, RZ, RZ, 0x1 ;  /* 0x00000001ff0c7424 */ /* 0x000fe200078e00ff */
[----:B------:R-:W-:Y:S02]  /*2d00*/  CS2R R10, SRZ ;  /* 0x00000000000a7805 */ /* 0x000fe4000001ff00 */
[----:B------:R-:W-:Y:S01]  /*2d10*/  CS2R R8, SRZ ;  /* 0x0000000000087805 */ /* 0x000fe2000001ff00 */
[----:B-1----:R-:W-:-:S03]  /*2d20*/  ULEA UR6, UR5, UR4, 0x18 ;  /* 0x0000000405067291 */ /* 0x002fc6000f8ec0ff */
[----:B------:R-:W-:-:S09]  /*2d30*/  UMOV UR5, URZ ;  /* 0x000000ff00057c82 */ /* 0x000fd20008000000 */
.L_x_56:
[----:B------:R-:W-:Y:S02]  /*2d40*/  LEA R2, R8, UR6, 0x3 ;  /* 0x0000000608027c11 */ /* 0x000fe4000f8e18ff */
[----:B------:R-:W-:-:S03]  /*2d50*/  SHF.L.U32 R4, R9, 0x1f, RZ ;  /* 0x0000001f09047819 */ /* 0x000fc600000006ff */
[----:B------:R-:W-:Y:S01]  /*2d60*/  VIADD R5, R2, 0x140 ;  /* 0x0000014002057836 */ /* 0x000fe20000000000 */
[----:B------:R-:W1:Y:S02]  /*2d70*/  SYNCS.PHASECHK.TRANS64.TRYWAIT P0, [R2+URZ+0x130], R4 ;  /* 0x00013004020075a7 */ /* 0x000e6400080011ff */
[----:B-1----:R-:W-:Y:S05]  /*2d80*/  @!P0 BRA `(.L_x_53) ;  /* 0x00000060006c8947 */ /* 0x002fea0003800000 */
.L_x_161:
[----:B------:R-:W-:Y:S01]  /*2d90*/  ULEA UR4, UR5, UR6, 0x3 ;  /* 0x0000000605047291 */ /* 0x000fe2000f8e18ff */
[----:B-1----:R-:W-:Y:S01]  /*2da0*/  PRMT R2, RZ, 0x654, R5 ;  /* 0x00000654ff027816 */ /* 0x002fe20000000005 */
[----:B------:R-:W-:Y:S01]  /*2db0*/  @!P2 IMAD.MOV.U32 R4, RZ, RZ, 0x10 ;  /* 0x00000010ff04a424 */ /* 0x000fe200078e00ff */
[----:B------:R-:W-:Y:S01]  /*2dc0*/  SHF.L.U32 R5, R12, 0x1f, RZ ;  /* 0x0000001f0c057819 */ /* 0x000fe200000006ff */
[----:B------:R-:W-:Y:S01]  /*2dd0*/  UIADD3 UR7, UPT, UPT, UR4, 0xd0, URZ ;  /* 0x000000d004077890 */ /* 0x000fe2000fffe0ff */
[----:B------:R1:W-:Y:S05]  /*2de0*/  SYNCS.ARRIVE.TRANS64.RED.A1T0 RZ, [R2+URZ], RZ ;  /* 0x000000ff02ff79a7 */ /* 0x0003ea00081004ff */
[----:B------:R-:W-:Y:S01]  /*2df0*/  IMAD.U32 R6, RZ, RZ, UR7 ;  /* 0x00000007ff067e24 */ /* 0x000fe2000f8e00ff */
[----:B------:R-:W2:Y:S04]  /*2e00*/  SYNCS.PHASECHK.TRANS64.TRYWAIT P0, [UR4+0xe0], R5 ;  /* 0x0000e005ff0075a7 */ /* 0x000ea80008001104 */
[----:B------:R-:W-:Y:S01]  /*2e10*/  PRMT R6, R0, 0x654, R6 ;  /* 0x0000065400067816 */ /* 0x000fe20000000006 */
[----:B-12---:R-:W-:Y:S06]  /*2e20*/  @!P0 BRA `(.L_x_54) ;  /* 0x0000006000588947 */ /* 0x006fec0003800000 */
.L_x_163:
[----:B------:R-:W-:Y:S01]  /*2e30*/  ULEA UR8, UR5, UR6, 0x4 ;  /* 0x0000000605087291 */ /* 0x000fe2000f8e20ff */
[----:B------:R-:W-:Y:S01]  /*2e40*/  SEL R3, R6, R3, !P2 ;  /* 0x0000000306037207 */ /* 0x000fe20005000000 */
[----:B------:R-:W-:Y:S01]  /*2e50*/  UIADD3 UR9, UPT, UPT, UR4, 0xd0, URZ ;  /* 0x000000d004097890 */ /* 0x000fe2000fffe0ff */
[----:B-1----:R-:W-:Y:S01]  /*2e60*/  LEA R2, R11, UR6, 0x3 ;  /* 0x000000060b027c11 */ /* 0x002fe2000f8e18ff */
[----:B------:R-:W-:Y:S01]  /*2e70*/  UIADD3 UR8, UPT, UPT, UR8, 0x160, URZ ;  /* 0x0000016008087890 */ /* 0x000fe2000fffe0ff */
[----:B------:R1:W-:Y:S01]  /*2e80*/  @!P2 SYNCS.ARRIVE.TRANS64.RED RZ, [R3+URZ], R4 ;  /* 0x0000000403ffa9a7 */ /* 0x0003e200080004ff */
[----:B------:R-:W-:Y:S01]  /*2e90*/  UIADD3 UR4, UPT, UPT, UR5, 0x1, URZ ;  /* 0x0000000105047890 */ /* 0x000fe2000fffe0ff */
[----:B------:R-:W-:-:S03]  /*2ea0*/  VIADD R8, R8, 0x1 ;  /* 0x0000000108087836 */ /* 0x000fc60000000000 */
[----:B------:R-:W-:Y:S02]  /*2eb0*/  UISETP.NE.AND UP0, UPT, UR4, 0x2, UPT ;  /* 0x000000020400788c */ /* 0x000fe4000bf05270 */
[----:B------:R-:W-:Y:S01]  /*2ec0*/  ISETP.NE.AND P0, PT, R8, 0x2, PT ;  /* 0x000000020800780c */ /* 0x000fe20003f05270 */
[----:B------:R-:W-:Y:S06]  /*2ed0*/  UGETNEXTWORKID.BROADCAST [UR8], [UR9] ;  /* 0x00000000080073ca */ /* 0x000fec0008000100 */
[----:B------:R-:W-:Y:S02]  /*2ee0*/  USEL UR7, URZ, 0x1, UP0 ;  /* 0x00000001ff077887 */ /* 0x000fe40008000000 */
[----:B------:R-:W-:-:S04]  /*2ef0*/  USEL UR5, UR4, URZ, UP0 ;  /* 0x000000ff04057287 */ /* 0x000fc80008000000 */
[----:B------:R-:W-:Y:S02]  /*2f00*/  LOP3.LUT R12, R12, UR7, RZ, 0x3c, !PT ;  /* 0x000000070c0c7c12 */ /* 0x000fe4000f8e3cff */
[----:B-1----:R-:W-:-:S04]  /*2f10*/  SHF.L.U32 R4, R10, 0x1f, RZ ;  /* 0x0000001f0a047819 */ /* 0x002fc800000006ff */
[----:B------:R-:W1:Y:S02]  /*2f20*/  SYNCS.PHASECHK.TRANS64.TRYWAIT P1, [R2+URZ+0xd0], R4 ;  /* 0x0000d004020075a7 */ /* 0x000e6400080211ff */
[----:B-1----:R-:W-:Y:S05]  /*2f30*/  @!P1 BRA `(.L_x_55) ;  /* 0x00000060002c9947 */ /* 0x002fea0003800000 */
.L_x_164:
[C---:B-1----:R-:W-:Y:S01]  /*2f40*/  LEA R4, R11.reuse, UR6, 0x4 ;  /* 0x000000060b047c11 */ /* 0x042fe2000f8e20ff */
[----:B------:R-:W-:Y:S01]  /*2f50*/  VIADD R2, R2, 0xe0 ;  /* 0x000000e002027836 */ /* 0x000fe20000000000 */
[----:B------:R-:W-:Y:S01]  /*2f60*/  SEL R8, R8, RZ, P0 ;  /* 0x000000ff08087207 */ /* 0x000fe20000000000 */
[----:B------:R-:W-:-:S03]  /*2f70*/  VIADD R11, R11, 0x1 ;  /* 0x000000010b0b7836 */ /* 0x000fc60000000000 */
[----:B------:R-:W1:Y:S01]  /*2f80*/  LDS.128 R4, [R4+0x160] ;  /* 0x0001600004047984 */ /* 0x000e620000000c00 */
[----:B------:R-:W-:Y:S02]  /*2f90*/  PRMT R2, RZ, 0x654, R2 ;  /* 0x00000654ff027816 */ /* 0x000fe40000000002 */
[C---:B------:R-:W-:Y:S01]  /*2fa0*/  ISETP.NE.AND P1, PT, R11.reuse, 0x2, PT ;  /* 0x000000020b00780c */ /* 0x040fe20003f25270 */
[----:B------:R-:W-:Y:S01]  /*2fb0*/  @!PT LDS RZ, [RZ] ;  /* 0x00000000fffff984 */ /* 0x000fe20000000800 */
[----:B------:R-:W-:Y:S01]  /*2fc0*/  @!PT LDS RZ, [RZ] ;  /* 0x00000000fffff984 */ /* 0x000fe20000000800 */
[----:B------:R-:W-:Y:S01]  /*2fd0*/  @!PT LDS RZ, [RZ] ;  /* 0x00000000fffff984 */ /* 0x000fe20000000800 */
[----:B------:R-:W-:Y:S01]  /*2fe0*/  @!PT LDS RZ, [RZ] ;  /* 0x00000000fffff984 */ /* 0x000fe20000000800 */
[----:B------:R2:W-:Y:S06]  /*2ff0*/  MEMBAR.ALL.CTA ;  /* 0x0000000000007992 */ /* 0x0005ec0000008000 */
[----:B--2---:R-:W2:Y:S01]  /*3000*/  FENCE.VIEW.ASYNC.S ;  /* 0x00000000000073c6 */ /* 0x004ea20000000000 */
[----:B------:R-:W-:Y:S01]  /*3010*/  SEL R11, R11, RZ, P1 ;  /* 0x000000ff0b0b7207 */ /* 0x000fe20000800000 */
[----:B--2---:R2:W-:Y:S01]  /*3020*/  SYNCS.ARRIVE.TRANS64.RED.A1T0 RZ, [R2+URZ], RZ ;  /* 0x000000ff02ff79a7 */ /* 0x0045e200081004ff */
[----:B-1----:R-:W-:-:S02]  /*3030*/  LOP3.LUT P3, RZ, R6, 0x1, RZ, 0xc0, !PT ;  /* 0x0000000106ff7812 */ /* 0x002fc4000786c0ff */
[----:B------:R-:W-:-:S04]  /*3040*/  SEL R4, RZ, 0x1, P1 ;  /* 0x00000001ff047807 */ /* 0x000fc80000800000 */
[----:B------:R-:W-:Y:S02]  /*3050*/  LOP3.LUT R10, R10, R4, RZ, 0x3c, !PT ;  /* 0x000000040a0a7212 */ /* 0x000fe400078e3cff */
[----:B--2---:R-:W-:-:S04]  /*3060*/  SEL R2, RZ, 0x1, P0 ;  /* 0x00000001ff027807 */ /* 0x004fc80000000000 */
[----:B------:R-:W-:Y:S01]  /*3070*/  LOP3.LUT R9, R9, R2, RZ, 0x3c, !PT ;  /* 0x0000000209097212 */ /* 0x000fe200078e3cff */
[----:B------:R-:W-:Y:S06]  /*3080*/  @P3 BRA `(.L_x_56) ;  /* 0xfffffffc002c3947 */ /* 0x000fec000383ffff */
[----:B------:R-:W-:Y:S01]  /*3090*/  ULEA UR4, UR5, UR6, 0x3 ;  /* 0x0000000605047291 */ /* 0x000fe2000f8e18ff */
[----:B------:R-:W-:-:S08]  /*30a0*/  SHF.L.U32 R2, R12, 0x1f, RZ ;  /* 0x0000001f0c027819 */ /* 0x000fd000000006ff */
[----:B------:R-:W1:Y:S02]  /*30b0*/  SYNCS.PHASECHK.TRANS64 P0, [UR4+0xe0], R2 ;  /* 0x0000e002ff0075a7 */ /* 0x000e640008001004 */
[----:B-1----:R-:W-:Y:S05]  /*30c0*/  @P0 BRA `(.L_x_57) ;  /* 0x0000000000080947 */ /* 0x002fea0003800000 */
[----:B------:R-:W1:Y:S02]  /*30d0*/  SYNCS.PHASECHK.TRANS64.TRYWAIT P0, [UR4+0xe0], R2 ;  /* 0x0000e002ff0075a7 */ /* 0x000e640008001104 */
[----:B-1----:R-:W-:Y:S05]  /*30e0*/  @!P0 BRA `(.L_x_58) ;  /* 0x0000005c00d48947 */ /* 0x002fea0003800000 */
.L_x_57:
[----:B------:R-:W-:-:S04]  /*30f0*/  UIADD3 UR7, UPT, UPT, UR5, 0x1, URZ ;  /* 0x0000000105077890 */ /* 0x000fc8000fffe0ff */
[----:B------:R-:W-:-:S04]  /*3100*/  UISETP.NE.AND UP0, UPT, UR7, 0x2, UPT ;  /* 0x000000020700788c */ /* 0x000fc8000bf05270 */
[----:B------:R-:W-:Y:S02]  /*3110*/  USEL UR8, URZ, 0x1, UP0 ;  /* 0x00000001ff087887 */ /* 0x000fe40008000000 */
[----:B------:R-:W-:-:S04]  /*3120*/  USEL UR7, UR7, URZ, UP0 ;  /* 0x000000ff07077287 */ /* 0x000fc80008000000 */
[----:B------:R-:W-:Y:S01]  /*3130*/  ULEA UR7, UR7, UR6, 0x3 ;  /* 0x0000000607077291 */ /* 0x000fe2000f8e18ff */
[----:B-1----:R-:W-:-:S04]  /*3140*/  LOP3.LUT R2, R12, UR8, RZ, 0x3c, !PT ;  /* 0x000000080c027c12 */ /* 0x002fc8000f8e3cff */
[----:B------:R-:W-:-:S04]  /*3150*/  SHF.L.U32 R0, R2, 0x1f, RZ ;  /* 0x0000001f02007819 */ /* 0x000fc800000006ff */
[----:B------:R-:W1:Y:S02]  /*3160*/  SYNCS.PHASECHK.TRANS64 P0, [UR7+0xe0], R0 ;  /* 0x0000e000ff0075a7 */ /* 0x000e640008001007 */
[----:B-1----:R-:W-:Y:S05]  /*3170*/  @P0 EXIT ;  /* 0x000000000000094d */ /* 0x002fea0003800000 */
[----:B------:R-:W-:Y:S02]  /*3180*/  SHF.L.U32 R2, R2, 0x1f, RZ ;  /* 0x0000001f02027819 */ /* 0x000fe400000006ff */
[----:B------:R-:W-:-:S07]  /*3190*/  MOV R0, UR7 ;  /* 0x0000000700007c02 */ /* 0x000fce0008000f00 */
.L_x_59:
[----:B-1----:R1:W2:Y:S02]  /*31a0*/  SYNCS.PHASECHK.TRANS64.TRYWAIT P0, [R0+URZ+0xe0], R2 ;  /* 0x0000e002000075a7 */ /* 0x0022a400080011ff */
[----:B--2---:R-:W-:Y:S05]  /*31b0*/  @!P0 NANOSLEEP.SYNCS 0x989680 ;  /* 0x009896800000895d */ /* 0x004fea0003900000 */
[----:B------:R-:W2:Y:S02]  /*31c0*/  @!P0 SYNCS.PHASECHK.TRANS64 P0, [R0+URZ+0xe0], R2 ;  /* 0x0000e002000085a7 */ /* 0x000ea400080010ff */
[----:B--2---:R-:W-:Y:S05]  /*31d0*/  @P0 EXIT ;  /* 0x000000000000094d */ /* 0x004fea0003800000 */
[----:B------:R-:W-:Y:S05]  /*31e0*/  BRA `(.L_x_59) ;  /* 0xfffffffc00ec7947 */ /* 0x000fea000383ffff */
.L_x_52:
[----:B------:R-:W-:Y:S05]  /*31f0*/  BRA.U UP4, `(.L_x_60) ;  /* 0x0000000d04c07547 */ /* 0x000fea000b800000 */
[----:B------:R-:W1:Y:S01]  /*3200*/  S2UR UR7, SR_CgaCtaId ;  /* 0x00000000000779c3 */ /* 0x000e620000008800 */
[----:B------:R-:W-:Y:S01]  /*3210*/  UMOV UR4, 0x40 ;  /* 0x0000004000047882 */ /* 0x000fe20000000000 */
[----:B------:R-:W-:Y:S01]  /*3220*/  NOP ;  /* 0x0000000000007918 */ /* 0x000fe20000000000 */
[----:B------:R-:W-:Y:S01]  /*3230*/  UMOV UR6, 0x400 ;  /* 0x0000040000067882 */ /* 0x000fe20000000000 */
[----:B-1----:R-:W-:Y:S02]  /*3240*/  ULEA UR5, UR7, UR4, 0x18 ;  /* 0x0000000407057291 */ /* 0x002fe4000f8ec0ff */
[----:B------:R-:W-:-:S07]  /*3250*/  ULEA UR6, UR7, UR6, 0x18 ;  /* 0x0000000607067291 */ /* 0x000fce000f8ec0ff */
[----:B------:R-:W1:Y:S02]  /*3260*/  LDS.U8 R0, [UR5+0x1c] ;  /* 0x00001c05ff007984 */ /* 0x000e640008000000 */
[----:B-1----:R-:W-:-:S13]  /*3270*/  ISETP.NE.AND P0, PT, R0, RZ, PT ;  /* 0x000000ff0000720c */ /* 0x002fda0003f05270 */
[----:B------:R-:W-:Y:S05]  /*3280*/  @P0 BRA `(.L_x_61) ;  /* 0x0000000000580947 */ /* 0x000fea0003800000 */
[----:B------:R-:W-:-:S13]  /*3290*/  ELECT P0, URZ, PT ;  /* 0x0000000000ff782f */ /* 0x000fda0003800000 */
[----:B------:R-:W-:Y:S05]  /*32a0*/  @!P0 BRA `(.L_x_62) ;  /* 0x0000000000608947 */ /* 0x000fea0003800000 */
[----:B------:R-:W-:Y:S01]  /*32b0*/  UMOV UR4, 0x10 ;  /* 0x0000001000047882 */ /* 0x000fe20000000000 */
[----:B------:R-:W-:Y:S01]  /*32c0*/  HFMA2 R0, -RZ, RZ, 0, 5.9604644775390625e-08 ;  /* 0x00000001ff007431 */ /* 0x000fe200000001ff */
[----:B------:R-:W-:-:S03]  /*32d0*/  MOV R3, 0xffff ;  /* 0x0000ffff00037802 */ /* 0x000fc60000000f00 */
[----:B------:R-:W-:Y:S04]  /*32e0*/  DEPBAR.LE SB1, 0x36 ;  /* 0x00009d800000791a */ /* 0x000fe80000000000 */
[----:B------:R-:W1:Y:S02]  /*32f0*/  UTCATOMSWS.FIND_AND_SET.ALIGN UP0, UR4, UR4 ;  /* 0x00000004000475e3 */ /* 0x000e640008000800 */
[----:B-1----:R-:W-:Y:S01]  /*3300*/  MOV R4, UR4 ;  /* 0x0000000400047c02 */ /* 0x002fe20008000f00 */
[----:B------:R-:W-:Y:S06]  /*3310*/  BRA.U UP0, `(.L_x_63) ;  /* 0x0000000100187547 */ /* 0x000fec000b800000 */
.L_x_64:
[----:B------:R-:W-:Y:S05]  /*3320*/  NANOSLEEP 0x64 ;  /* 0x000000640000795d */ /* 0x000fea0003800000 */
[----:B------:R-:W-:-:S05]  /*3330*/  UMOV UR4, 0x10 ;  /* 0x0000001000047882 */ /* 0x000fca0000000000 */
[----:B------:R-:W-:Y:S04]  /*3340*/  DEPBAR.LE SB1, 0x36 ;  /* 0x00009d800000791a */ /* 0x000fe80000000000 */
[----:B------:R-:W1:Y:S02]  /*3350*/  UTCATOMSWS.FIND_AND_SET.ALIGN UP0, UR4, UR4 ;  /* 0x00000004000475e3 */ /* 0x000e640008000800 */
[----:B-1----:R-:W-:Y:S01]  /*3360*/  MOV R4, UR4 ;  /* 0x0000000400047c02 */ /* 0x002fe20008000f00 */
[----:B------:R-:W-:Y:S05]  /*3370*/  BRA.U !UP0, `(.L_x_64) ;  /* 0xfffffffd08e87547 */ /* 0x000fea000b83ffff */
.L_x_63:
[-C--:B------:R-:W-:Y:S02]  /*3380*/  SHF.L.U32 R3, R3, R4.reuse, RZ ;  /* 0x0000000403037219 */ /* 0x080fe400000006ff */
[----:B------:R-:W-:Y:S01]  /*3390*/  SHF.L.U32 R0, R0, R4, RZ ;  /* 0x0000000400007219 */ /* 0x000fe200000006ff */
[----:B------:R-:W-:Y:S02]  /*33a0*/  IMAD.SHL.U32 R4, R4, 0x20, RZ ;  /* 0x0000002004047824 */ /* 0x000fe400078e00ff */
[----:B------:R1:W-:Y:S04]  /*33b0*/  ATOMS.OR RZ, [UR5+0x14], R3 ;  /* 0x00001403ffff798c */ /* 0x0003e8000b000005 */
[----:B------:R1:W-:Y:S04]  /*33c0*/  ATOMS.OR RZ, [UR5+0x18], R0 ;  /* 0x00001800ffff798c */ /* 0x0003e8000b000005 */
[----:B------:R1:W-:Y:S01]  /*33d0*/  STS [UR6+0x180], R4 ;  /* 0x00018004ff007988 */ /* 0x0003e20008000806 */
[----:B------:R-:W-:Y:S05]  /*33e0*/  BRA `(.L_x_62) ;  /* 0x0000000000107947 */ /* 0x000fea0003800000 */
.L_x_61:
[----:B------:R-:W-:Y:S02]  /*33f0*/  MOV R0, 0xffffffff ;  /* 0xffffffff00007802 */ /* 0x000fe40000000f00 */
[----:B------:R-:W-:-:S03]  /*3400*/  MOV R4, 0x3430 ;  /* 0x0000343000047802 */ /* 0x000fc60000000f00 */
[----:B------:R1:W-:Y:S04]  /*3410*/  STS [UR6+0x180], R0 ;  /* 0x00018000ff007988 */ /* 0x0003e80008000806 */
[----:B-1---5:R-:W-:Y:S05]  /*3420*/  CALL.REL.NOINC `($__internal_1_$__cuda_sm10x_tcgen05_guardrail_trap_phase_invalid_during_alloc) ;  /* 0x00000064001c7944 */ /* 0x022fea0003c00000 */
.L_x_62:
[----:B------:R-:W-:Y:S05]  /*3430*/  WARPSYNC.ALL ;  /* 0x0000000000007948 */ /* 0x000fea0003800000 */
[----:B------:R-:W2:Y:S01]  /*3440*/  S2UR UR4, SR_CgaCtaId ;  /* 0x00000000000479c3 */ /* 0x000ea20000008800 */
[----:B------:R-:W-:Y:S01]  /*3450*/  UMOV UR26, 0x400 ;  /* 0x00000400001a7882 */ /* 0x000fe20000000000 */
[----:B------:R-:W-:-:S06]  /*3460*/  NOP ;  /* 0x0000000000007918 */ /* 0x000fcc0000000000 */
[----:B------:R-:W-:Y:S06]  /*3470*/  BAR.ARV 0x6, 0xa0 ;  /* 0x0182800000007b1d */ /* 0x000fec0000002000 */
[----:B------:R-:W3:Y:S01]  /*3480*/  LDCU UR5, c[0x0][0x38c] ;  /* 0x00007180ff0577ac */ /* 0x000ee20008000800 */
[----:B------:R-:W-:Y:S01]  /*3490*/  LOP3.LUT R2, R2, 0xffff, RZ, 0xc0, !PT ;  /* 0x0000ffff02027812 */ /* 0x000fe200078ec0ff */
[----:B------:R-:W-:Y:S01]  /*34a0*/  IMAD.MOV.U32 R11, RZ, RZ, 0x1 ;  /* 0x00000001ff0b7424 */ /* 0x000fe200078e00ff */
[----:B------:R-:W-:Y:S01]  /*34b0*/  CS2R R8, SRZ ;  /* 0x0000000000087805 */ /* 0x000fe2000001ff00 */
[----:B------:R-:W4:Y:S01]  /*34c0*/  LDCU UR7, c[0x0][0x38c] ;  /* 0x00007180ff0777ac */ /* 0x000f220008000800 */
[----:B------:R-:W-:Y:S01]  /*34d0*/  R2UR UR27, R2 ;  /* 0x00000000021b72ca */ /* 0x000fe200000e0000 */
[----:B------:R-:W-:Y:S01]  /*34e0*/  IMAD.MOV.U32 R10, RZ, RZ, RZ ;  /* 0x000000ffff0a7224 */ /* 0x000fe200078e00ff */
[----:B------:R-:W-:Y:S01]  /*34f0*/  UMOV UR31, URZ ;  /* 0x000000ff001f7c82 */ /* 0x000fe20008000000 */
[----:B------:R-:W-:Y:S01]  /*3500*/  UMOV UR22, URZ ;  /* 0x000000ff00167c82 */ /* 0x000fe20008000000 */
[----:B--2---:R-:W-:Y:S01]  /*3510*/  ULEA UR26, UR4, UR26, 0x18 ;  /* 0x0000001a041a7291 */ /* 0x004fe2000f8ec0ff */
[----:B------:R-:W-:Y:S01]  /*3520*/  UMOV UR38, 0x0 ;  /* 0x0000000000267882 */ /* 0x000fe20000000000 */
[----:B------:R-:W-:-:S02]  /*3530*/  UMOV UR39, 0x8100910 ;  /* 0x0810091000277882 */ /* 0x000fc40000000000 */
[----:B------:R-:W-:Y:S02]  /*3540*/  UIADD3 UR4, UPT, UPT, UR26, 0x8400, URZ ;  /* 0x000084001a047890 */ /* 0x000fe4000fffe0ff */
[----:B------:R-:W-:Y:S02]  /*3550*/  UIADD3 UR6, UPT, UPT, UR26, 0x28400, URZ ;  /* 0x000284001a067890 */ /* 0x000fe4000fffe0ff */
[----:B---3--:R-:W-:Y:S01]  /*3560*/  UIADD3 UR5, UPT, UPT, UR5, 0x1f, URZ ;  /* 0x0000001f05057890 */ /* 0x008fe2000fffe0ff */
[----:B-1----:R-:W1:Y:S01]  /*3570*/  LDS R0, [UR26+0x180] ;  /* 0x0001801aff007984 */ /* 0x002e620008000800 */
[----:B------:R-:W-:Y:S01]  /*3580*/  UMOV UR36, 0x0 ;  /* 0x0000000000247882 */ /* 0x000fe20000000000 */
[----:B------:R-:W-:Y:S01]  /*3590*/  UMOV UR37, 0x8100910 ;  /* 0x0810091000257882 */ /* 0x000fe20000000000 */
[----:B------:R-:W-:Y:S02]  /*35a0*/  USHF.R.S32.HI UR40, URZ, 0x1f, UR5 ;  /* 0x0000001fff287899 */ /* 0x000fe40008011405 */
[----:B----4-:R-:W-:-:S02]  /*35b0*/  UISETP.GE.AND UP4, UPT, UR7, 0x1, UPT ;  /* 0x000000010700788c */ /* 0x010fc4000bf86270 */
[----:B------:R-:W-:Y:S02]  /*35c0*/  ULEA.HI UR40, UR40, UR5, URZ, 0x5 ;  /* 0x0000000528287291 */ /* 0x000fe4000f8f28ff */
[----:B------:R-:W-:Y:S02]  /*35d0*/  USHF.R.U32.HI UR5, URZ, 0x4, UR4 ;  /* 0x00000004ff057899 */ /* 0x000fe40008011604 */
[----:B------:R-:W-:Y:S02]  /*35e0*/  USHF.R.S32.HI UR40, URZ, 0x5, UR40 ;  /* 0x00000005ff287899 */ /* 0x000fe40008011428 */
[----:B------:R-:W-:Y:S02]  /*35f0*/  USHF.R.U32.HI UR4, URZ, 0x4, UR6 ;  /* 0x00000004ff047899 */ /* 0x000fe40008011606 */
[----:B------:R-:W-:Y:S02]  /*3600*/  UISETP.LT.AND UP0, UPT, UR40, 0x1, UPT ;  /* 0x000000012800788c */ /* 0x000fe4000bf01270 */
[----:B------:R-:W-:-:S02]  /*3610*/  ULOP3.LUT UR5, UR5, 0x3fff, URZ, 0xc0, !UPT ;  /* 0x00003fff05057892 */ /* 0x000fc4000f8ec0ff */
[----:B------:R-:W-:Y:S02]  /*3620*/  ULOP3.LUT UR4, UR4, 0x3fff, URZ, 0xc0, !UPT ;  /* 0x00003fff04047892 */ /* 0x000fe4000f8ec0ff */
[----:B------:R-:W-:Y:S02]  /*3630*/  USEL UR41, UR40, 0x1, !UP0 ;  /* 0x0000000128297887 */ /* 0x000fe4000c000000 */
[----:B------:R-:W-:Y:S02]  /*3640*/  ULOP3.LUT UR28, UR5, 0x10000, URZ, 0xfc, !UPT ;  /* 0x00010000051c7892 */ /* 0x000fe4000f8efcff */
[----:B------:R-:W-:Y:S02]  /*3650*/  ULOP3.LUT UR29, UR4, 0x10000, URZ, 0xfc, !UPT ;  /* 0x00010000041d7892 */ /* 0x000fe4000f8efcff */
[----:B------:R-:W-:Y:S01]  /*3660*/  UIADD3 UR41, UPT, UPT, -UR41, URZ, URZ ;  /* 0x000000ff29297290 */ /* 0x000fe2000fffe1ff */
[----:B------:R-:W-:Y:S01]  /*3670*/  UMOV UR34, 0x0 ;  /* 0x0000000000227882 */ /* 0x000fe20000000000 */
[----:B------:R-:W-:Y:S01]  /*3680*/  UMOV UR35, 0x8100910 ;  /* 0x0810091000237882 */ /* 0x000fe20000000000 */
[----:B------:R-:W-:Y:S01]  /*3690*/  UMOV UR32, 0x0 ;  /* 0x0000000000207882 */ /* 0x000fe20000000000 */
[----:B------:R-:W-:Y:S01]  /*36a0*/  UMOV UR33, 0x8100910 ;  /* 0x0810091000217882 */ /* 0x000fe20000000000 */
[----:B-1----:R-:W-:-:S15]  /*36b0*/  R2UR UR42, R0 ;  /* 0x00000000002a72ca */ /* 0x002fde00000e0000 */
.L_x_71:
[----:B------:R-:W-:Y:S02]  /*36c0*/  LEA R0, R10, UR26, 0x3 ;  /* 0x0000001a0a007c11 */ /* 0x000fe4000f8e18ff */
[----:B------:R-:W-:Y:S02]  /*36d0*/  SHF.L.U32 R2, R9, 0x1f, RZ ;  /* 0x0000001f09027819 */ /* 0x000fe400000006ff */
[----:B------:R-:W-:Y:S01]  /*36e0*/  PLOP3.LUT P0, PT, PT, PT, UP4, 0x80, 0x8 ;  /* 0x000000000008781c */ /* 0x000fe20003f0f048 */
[----:B------:R-:W-:Y:S01]  /*36f0*/  VIADD R3, R0, 0xe0 ;  /* 0x000000e000037836 */ /* 0x000fe20000000000 */
[----:B-1----:R-:W1:Y:S02]  /*3700*/  SYNCS.PHASECHK.TRANS64.TRYWAIT P1, [R0+URZ+0xd0], R2 ;  /* 0x0000d002000075a7 */ /* 0x002e6400080211ff */
[----:B-1-3--:R-:W-:Y:S09]  /*3710*/  @!P1 BRA `(.L_x_65) ;  /* 0x0000005800609947 */ /* 0x00aff20003800000 */
.L_x_166:
[----:B------:R-:W-:Y:S01]  /*3720*/  LEA R4, R10, UR26, 0x4 ;  /* 0x0000001a0a047c11 */ /* 0x000fe2000f8e20ff */
[----:B------:R-:W-:Y:S01]  /*3730*/  @UP4 ULEA UR4, UR22, UR26, 0x3 ;  /* 0x0000001a16044291 */ /* 0x000fe2000f8e18ff */
[----:B------:R-:W-:Y:S01]  /*3740*/  PLOP3.LUT P2, PT, PT, PT, PT, 0x80, 0x8 ;  /* 0x000000000008781c */ /* 0x000fe20003f4f070 */
[----:B------:R-:W-:Y:S01]  /*3750*/  ULEA UR30, UR31, UR26, 0x3 ;  /* 0x0000001a1f1e7291 */ /* 0x000fe2000f8e18ff */
[----:B------:R-:W-:Y:S01]  /*3760*/  PRMT R3, RZ, 0x654, R3 ;  /* 0x00000654ff037816 */ /* 0x000fe20000000003 */
[----:B------:R-:W-:Y:S01]  /*3770*/  ULEA UR11, UR31, UR42, 0x6 ;  /* 0x0000002a1f0b7291 */ /* 0x000fe2000f8e30ff */
[----:B------:R-:W2:Y:S01]  /*3780*/  LDS.128 R4, [R4+0x160] ;  /* 0x0001600004047984 */ /* 0x000ea20000000c00 */
[----:B-1----:R-:W-:Y:S02]  /*3790*/  @P0 SHF.L.U32 R2, R8, 0x1f, RZ ;  /* 0x0000001f08020819 */ /* 0x002fe400000006ff */
[----:B------:R-:W-:Y:S01]  /*37a0*/  SHF.L.U32 R0, R11, 0x1f, RZ ;  /* 0x0000001f0b007819 */ /* 0x000fe200000006ff */
[----:B------:R-:W-:Y:S01]  /*37b0*/  @!PT LDS RZ, [RZ] ;  /* 0x00000000fffff984 */ /* 0x000fe20000000800 */
[----:B------:R-:W-:Y:S01]  /*37c0*/  @!PT LDS RZ, [RZ] ;  /* 0x00000000fffff984 */ /* 0x000fe20000000800 */
[----:B------:R-:W-:Y:S01]  /*37d0*/  @!PT LDS RZ, [RZ] ;  /* 0x00000000fffff984 */ /* 0x000fe20000000800 */
[----:B------:R-:W-:Y:S01]  /*37e0*/  @!PT LDS RZ, [RZ] ;  /* 0x00000000fffff984 */ /* 0x000fe20000000800 */
[----:B------:R1:W-:Y:S06]  /*37f0*/  MEMBAR.ALL.CTA ;  /* 0x0000000000007992 */ /* 0x0003ec0000008000 */
[----:B-1----:R-:W1:Y:S02]  /*3800*/  FENCE.VIEW.ASYNC.S ;  /* 0x00000000000073c6 */ /* 0x002e640000000000 */
[----:B-1----:R1:W-:Y:S01]  /*3810*/  SYNCS.ARRIVE.TRANS64.RED.A1T0 RZ, [R3+URZ], RZ ;  /* 0x000000ff03ff79a7 */ /* 0x0023e200081004ff */
[----:B------:R1:W3:Y:S01]  /*3820*/  @P0 SYNCS.PHASECHK.TRANS64.TRYWAIT P2, [UR4], R2 ;  /* 0x00000002ff0005a7 */ /* 0x0002e20008041104 */
[----:B--2---:R-:W-:Y:S01]  /*3830*/  LOP3.LUT P1, RZ, R6, 0x1, RZ, 0xc0, !PT ;  /* 0x0000000106ff7812 */ /* 0x004fe2000782c0ff */
[----:B------:R-:W2:Y:S02]  /*3840*/  SYNCS.PHASECHK.TRANS64.TRYWAIT P0, [UR30+0x110], R0 ;  /* 0x00011000ff0075a7 */ /* 0x000ea4000800111e */
[----:B-123--:R-:W-:Y:S10]  /*3850*/  @!P0 BRA `(.L_x_66) ;  /* 0x0000005800248947 */ /* 0x00eff40003800000 */
.L_x_168:
[----:B------:R-:W-:Y:S01]  /*3860*/  IADD3 R10, PT, PT, R10, 0x1, RZ ;  /* 0x000000010a0a7810 */ /* 0x000fe20007ffe0ff */
[----:B------:R-:W-:Y:S06]  /*3870*/  BRA.U !UP4, `(.L_x_67) ;  /* 0x000000010cc07547 */ /* 0x000fec000b800000 */
[----:B------:R-:W-:Y:S01]  /*3880*/  UPLOP3.LUT UP2, UPT, UPT, UPT, UPT, 0x40, 0x4 ;  /* 0x000000000004789c */ /* 0x000fe20003f4e870 */
[----:B------:R-:W-:Y:S01]  /*3890*/  UMOV UR24, UR41 ;  /* 0x0000002900187c82 */ /* 0x000fe20008000000 */
[----:B------:R-:W-:Y:S01]  /*38a0*/  UMOV UR23, UR40 ;  /* 0x0000002800177c82 */ /* 0x000fe20008000000 */
[----:B------:R-:W-:-:S08]  /*38b0*/  UMOV UR10, UR22 ;  /* 0x00000016000a7c82 */ /* 0x000fd00008000000 */
.L_x_70:
[----:B------:R-:W-:Y:S02]  /*38c0*/  UIADD3 UR24, UPT, UPT, UR24, 0x1, URZ ;  /* 0x0000000118187890 */ /* 0x000fe4000fffe0ff */
[----:B--2---:R-:W-:Y:S02]  /*38d0*/  ULEA UR5, UR10, UR26, 0x3 ;  /* 0x0000001a0a057291 */ /* 0x004fe4000f8e18ff */
[----:B------:R-:W-:Y:S01]  /*38e0*/  UISETP.NE.AND UP3, UPT, UR24, URZ, UPT ;  /* 0x000000ff1800728c */ /* 0x000fe2000bf65270 */
[----:B---3--:R-:W-:Y:S10]  /*38f0*/  @P2 BRA `(.L_x_68) ;  /* 0x00000000000c2947 */ /* 0x008ff40003800000 */
[----:B-1----:R-:W-:Y:S04]  /*3900*/  SHF.L.U32 R2, R8, 0x1f, RZ ;  /* 0x0000001f08027819 */ /* 0x002fe800000006ff */
[----:B------:R-:W1:Y:S02]  /*3910*/  SYNCS.PHASECHK.TRANS64.TRYWAIT P0, [UR5], R2 ;  /* 0x00000002ff0075a7 */ /* 0x000e640008001105 */
[----:B-1----:R-:W-:Y:S05]  /*3920*/  @!P0 BRA `(.L_x_69) ;  /* 0x0000005800088947 */ /* 0x002fea0003800000 */
.L_x_68:
[----:B------:R-:W-:Y:S01]  /*3930*/  UISETP.NE.AND UP0, UPT, UR23, 0x1, UPT ;  /* 0x000000011700788c */ /* 0x000fe2000bf05270 */
[----:B------:R-:W-:Y:S01]  /*3940*/  PLOP3.LUT P2, PT, PT, PT, PT, 0x80, 0x8 ;  /* 0x000000000008781c */ /* 0x000fe20003f4f070 */
[----:B------:R-:W-:Y:S02]  /*3950*/  UIADD3 UR4, UPT, UPT, UR10, 0x1, URZ ;  /* 0x000000010a047890 */ /* 0x000fe4000fffe0ff */
[----:B------:R-:W-:Y:S02]  /*3960*/  UIADD3 UR25, UPT, UPT, UR5, 0x40, URZ ;  /* 0x0000004005197890 */ /* 0x000fe4000fffe0ff */
[----:B------:R-:W-:Y:S01]  /*3970*/  UISETP.NE.AND UP1, UPT, UR4, 0x8, UPT ;  /* 0x000000080400788c */ /* 0x000fe2000bf25270 */
[----:B------:R-:W-:Y:S01]  /*3980*/  PLOP3.LUT P0, PT, PT, PT, UP0, 0x80, 0x8 ;  /* 0x000000000008781c */ /* 0x000fe20003f0f008 */
[----:B------:R-:W-:Y:S02]  /*3990*/  UIADD3 UR23, UPT, UPT, UR23, -0x1, URZ ;  /* 0xffffffff17177890 */ /* 0x000fe4000fffe0ff */
[----:B------:R-:W-:Y:S02]  /*39a0*/  USEL UR6, URZ, 0x1, UP1 ;  /* 0x00000001ff067887 */ /* 0x000fe40008800000 */
[----:B------:R-:W-:Y:S01]  /*39b0*/  USEL UR22, UR4, URZ, UP1 ;  /* 0x000000ff04167287 */ /* 0x000fe20008800000 */
[----:B------:R-:W-:Y:S01]  /*39c0*/  UMOV UR7, 0x40004040 ;  /* 0x4000404000077882 */ /* 0x000fe20000000000 */
[----:B------:R-:W-:Y:S02]  /*39d0*/  UMOV UR5, 0x40004040 ;  /* 0x4000404000057882 */ /* 0x000fe40000000000 */
[----:B------:R-:W-:Y:S01]  /*39e0*/  @UP0 ULEA UR4, UR22, UR26, 0x3 ;  /* 0x0000001a16040291 */ /* 0x000fe2000f8e18ff */
[----:B------:R-:W-:Y:S01]  /*39f0*/  LOP3.LUT R8, R8, UR6, RZ, 0x3c, !PT ;  /* 0x0000000608087c12 */ /* 0x000fe2000f8e3cff */
[----:B------:R-:W-:Y:S01]  /*3a00*/  ULEA UR6, UR10, UR29, 0x9 ;  /* 0x0000001d0a067291 */ /* 0x000fe2000f8e48ff */
[----:B------:R-:W-:Y:S02]  /*3a10*/  UMOV UR21, 0x40004040 ;  /* 0x4000404000157882 */ /* 0x000fe40000000000 */
[----:B-1----:R-:W-:Y:S01]  /*3a20*/  @P0 SHF.L.U32 R0, R8, 0x1f, RZ ;  /* 0x0000001f08000819 */ /* 0x002fe200000006ff */
[----:B------:R-:W-:Y:S02]  /*3a30*/  UIADD3 UR20, UPT, UPT, UR6, 0x2, URZ ;  /* 0x0000000206147890 */ /* 0x000fe4000fffe0ff */
[----:B------:R-:W-:Y:S01]  /*3a40*/  UIADD3 UR16, UPT, UPT, UR6, 0x4, URZ ;  /* 0x0000000406107890 */ /* 0x000fe2000fffe0ff */
[----:B------:R2:W3:Y:S01]  /*3a50*/  @P0 SYNCS.PHASECHK.TRANS64.TRYWAIT P2, [UR4], R0 ;  /* 0x00000000ff0005a7 */ /* 0x0004e20008041104 */
[----:B------:R-:W-:Y:S02]  /*3a60*/  ULEA UR4, UR10, UR28, 0xa ;  /* 0x0000001c0a047291 */ /* 0x000fe4000f8e50ff */
[----:B------:R-:W-:Y:S02]  /*3a70*/  UIADD3 UR12, UPT, UPT, UR6, 0x6, URZ ;  /* 0x00000006060c7890 */ /* 0x000fe4000fffe0ff */
[----:B------:R-:W-:Y:S02]  /*3a80*/  UIADD3 UR18, UPT, UPT, UR4, 0x2, URZ ;  /* 0x0000000204127890 */ /* 0x000fe4000fffe0ff */
[----:B------:R-:W-:Y:S02]  /*3a90*/  UIADD3 UR14, UPT, UPT, UR4, 0x4, URZ ;  /* 0x00000004040e7890 */ /* 0x000fe4000fffe0ff */
[----:B------:R-:W-:Y:S01]  /*3aa0*/  UIADD3 UR8, UPT, UPT, UR4, 0x6, URZ ;  /* 0x0000000604087890 */ /* 0x000fe2000fffe0ff */
[----:B------:R2:W-:Y:S01]  /*3ab0*/  UTCHMMA gdesc[UR4], gdesc[UR6], tmem[UR11], tmem[UR38], idesc[UR39], UP2 ;  /* 0x00ff2606040075ea */ /* 0x0005e2000900000b */
[----:B------:R-:W-:Y:S01]  /*3ac0*/  UPLOP3.LUT UP2, UPT, UPT, UPT, UPT, 0x80, 0x8 ;  /* 0x000000000008789c */ /* 0x000fe20003f4f070 */
[----:B------:R-:W-:Y:S01]  /*3ad0*/  UMOV UR19, 0x40004040 ;  /* 0x4000404000137882 */ /* 0x000fe20000000000 */
[----:B------:R-:W-:Y:S01]  /*3ae0*/  UMOV UR17, 0x40004040 ;  /* 0x4000404000117882 */ /* 0x000fe20000000000 */
[----:B------:R2:W-:Y:S01]  /*3af0*/  UTCHMMA gdesc[UR18], gdesc[UR20], tmem[UR11], tmem[UR36], idesc[UR37], UPT ;  /* 0x00ff2414120075ea */ /* 0x0005e2000b80000b */
[----:B------:R-:W-:Y:S01]  /*3b00*/  UMOV UR15, 0x40004040 ;  /* 0x40004040000f7882 */ /* 0x000fe20000000000 */
[----:B------:R-:W-:Y:S01]  /*3b10*/  UMOV UR13, 0x40004040 ;  /* 0x40004040000d7882 */ /* 0x000fe20000000000 */
[----:B------:R-:W-:Y:S01]  /*3b20*/  UMOV UR9, 0x40004040 ;  /* 0x4000404000097882 */ /* 0x000fe20000000000 */
[----:B------:R2:W-:Y:S01]  /*3b30*/  UTCHMMA gdesc[UR14], gdesc[UR16], tmem[UR11], tmem[UR34], idesc[UR35], UPT ;  /* 0x00ff22100e0075ea */ /* 0x0005e2000b80000b */
[----:B------:R2:W-:Y:S01]  /*3b40*/  UTCHMMA gdesc[UR8], gdesc[UR12], tmem[UR11], tmem[UR32], idesc[UR33], UPT ;  /* 0x00ff200c080075ea */ /* 0x0005e2000b80000b */
[----:B------:R2:W-:Y:S01]  /*3b50*/  UTCBAR.MULTICAST [UR25], URZ, UR27 ;  /* 0x000000ff190073e9 */ /* 0x0005e2000800081b */
[----:B------:R-:W-:Y:S01]  /*3b60*/  UMOV UR10, UR22 ;  /* 0x00000016000a7c82 */ /* 0x000fe20008000000 */
[----:B------:R-:W-:Y:S05]  /*3b70*/  BRA.U UP3, `(.L_x_70) ;  /* 0xfffffffd03507547 */ /* 0x000fea000b83ffff */
.L_x_67:
[----:B--2---:R-:W-:Y:S01]  /*3b80*/  UIADD3 UR4, UPT, UPT, UR31, 0x1, URZ ;  /* 0x000000011f047890 */ /* 0x004fe2000fffe0ff */
[C---:B------:R-:W-:Y:S01]  /*3b90*/  ISETP.NE.AND P0, PT, R10.reuse, 0x2, PT ;  /* 0x000000020a00780c */ /* 0x040fe20003f05270 */
[----:B------:R-:W-:Y:S02]  /*3ba0*/  UIADD3 UR5, UPT, UPT, UR30, 0xf0, URZ ;  /* 0x000000f01e057890 */ /* 0x000fe4000fffe0ff */
[----:B------:R-:W-:Y:S01]  /*3bb0*/  UISETP.NE.AND UP0, UPT, UR4, 0x4, UPT ;  /* 0x000000040400788c */ /* 0x000fe2000bf05270 */
[----:B-1----:R-:W-:Y:S02]  /*3bc0*/  SEL R0, RZ, 0x1, P0 ;  /* 0x00000001ff007807 */ /* 0x002fe40000000000 */
[----:B------:R-:W-:Y:S01]  /*3bd0*/  SEL R10, R10, RZ, P0 ;  /* 0x000000ff0a0a7207 */ /* 0x000fe20000000000 */
[----:B------:R-:W-:Y:S01]  /*3be0*/  USEL UR6, URZ, 0x1, UP0 ;  /* 0x00000001ff067887 */ /* 0x000fe20008000000 */
[----:B------:R-:W-:Y:S01]  /*3bf0*/  LOP3.LUT R9, R9, R0, RZ, 0x3c, !PT ;  /* 0x0000000009097212 */ /* 0x000fe200078e3cff */
[----:B------:R-:W-:Y:S01]  /*3c00*/  USEL UR31, UR4, URZ, UP0 ;  /* 0x000000ff041f7287 */ /* 0x000fe20008000000 */
[----:B------:R1:W-:Y:S03]  /*3c10*/  UTCBAR [UR5], URZ ;  /* 0x000000ff050073e9 */ /* 0x0003e600080000ff */
[----:B------:R-:W-:Y:S01]  /*3c20*/  LOP3.LUT R11, R11, UR6, RZ, 0x3c, !PT ;  /* 0x000000060b0b7c12 */ /* 0x000fe2000f8e3cff */
[----:B------:R-:W-:Y:S07]  /*3c30*/  @P1 BRA `(.L_x_71) ;  /* 0xfffffff800a01947 */ /* 0x000fee000383ffff */
[----:B------:R-:W2:Y:S01]  /*3c40*/  S2UR UR8, SR_CgaCtaId ;  /* 0x00000000000879c3 */ /* 0x000ea20000008800 */
[----:B------:R-:W-:Y:S01]  /*3c50*/  ELECT P0, URZ, PT ;  /* 0x0000000000ff782f */ /* 0x000fe20003800000 */
[----:B------:R-:W-:Y:S01]  /*3c60*/  IMAD.MOV.U32 R0, RZ, RZ, 0x1 ;  /* 0x00000001ff007424 */ /* 0x000fe200078e00ff */
[----:B------:R-:W-:Y:S01]  /*3c70*/  UIADD3 UR26, UPT, UPT, UR26, 0x110, URZ ;  /* 0x000001101a1a7890 */ /* 0x000fe2000fffe0ff */
[----:B------:R-:W-:Y:S01]  /*3c80*/  SHF.L.U32 R2, R11, 0x1f, RZ ;  /* 0x0000001f0b027819 */ /* 0x000fe200000006ff */
[----:B------:R-:W-:-:S03]  /*3c90*/  UMOV UR4, 0x40 ;  /* 0x0000004000047882 */ /* 0x000fc60000000000 */
[----:B------:R-:W-:Y:S01]  /*3ca0*/  UVIRTCOUNT.DEALLOC.SMPOOL 0x80 ;  /* 0x000000800000784c */ /* 0x000fe20000000000 */
[----:B--2---:R-:W-:Y:S02]  /*3cb0*/  ULEA UR8, UR8, UR4, 0x18 ;  /* 0x0000000408087291 */ /* 0x004fe4000f8ec0ff */
[----:B------:R-:W-:-:S07]  /*3cc0*/  ULEA UR4, UR31, UR26, 0x3 ;  /* 0x0000001a1f047291 */ /* 0x000fce000f8e18ff */
[----:B------:R2:W-:Y:S02]  /*3cd0*/  @P0 STS.U8 [UR8+0x1c], R0 ;  /* 0x00001c00ff000988 */ /* 0x0005e40008000008 */
[----:B------:R-:W4:Y:S02]  /*3ce0*/  SYNCS.PHASECHK.TRANS64.TRYWAIT P0, [UR4], R2 ;  /* 0x00000002ff0075a7 */ /* 0x000f240008001104 */
[----:B--2-4-:R-:W-:Y:S05]  /*3cf0*/  @!P0 BRA `(.L_x_72) ;  /* 0x00000054002c8947 */ /* 0x014fea0003800000 */
.L_x_171:
[----:B------:R-:W-:-:S04]  /*3d00*/  UIADD3 UR4, UPT, UPT, UR31, 0x1, URZ ;  /* 0x000000011f047890 */ /* 0x000fc8000fffe0ff */
[----:B------:R-:W-:-:S04]  /*3d10*/  UISETP.NE.AND UP0, UPT, UR4, 0x4, UPT ;  /* 0x000000040400788c */ /* 0x000fc8000bf05270 */
[----:B------:R-:W-:Y:S02]  /*3d20*/  USEL UR6, URZ, 0x1, UP0 ;  /* 0x00000001ff067887 */ /* 0x000fe40008000000 */
[----:B------:R-:W-:-:S04]  /*3d30*/  USEL UR4, UR4, URZ, UP0 ;  /* 0x000000ff04047287 */ /* 0x000fc80008000000 */
[----:B-1----:R-:W-:Y:S01]  /*3d40*/  ULEA UR5, UR4, UR26, 0x3 ;  /* 0x0000001a04057291 */ /* 0x002fe2000f8e18ff */
[----:B--2---:R-:W-:-:S04]  /*3d50*/  LOP3.LUT R2, R11, UR6, RZ, 0x3c, !PT ;  /* 0x000000060b027c12 */ /* 0x004fc8000f8e3cff */
[----:B------:R-:W-:-:S04]  /*3d60*/  SHF.L.U32 R3, R2, 0x1f, RZ ;  /* 0x0000001f02037819 */ /* 0x000fc800000006ff */
[----:B------:R-:W1:Y:S02]  /*3d70*/  SYNCS.PHASECHK.TRANS64.TRYWAIT P0, [UR5], R3 ;  /* 0x00000003ff0075a7 */ /* 0x000e640008001105 */
[----:B-1----:R-:W-:Y:S05]  /*3d80*/  @!P0 BRA `(.L_x_73) ;  /* 0x0000005400208947 */ /* 0x002fea0003800000 */
.L_x_173:
        /* <DEDUP_REMOVED lines=9> */
.L_x_175:
[----:B------:R-:W-:-:S04]  /*3e20*/  UIADD3 UR4, UPT, UPT, UR4, 0x1, URZ ;  /* 0x0000000104047890 */ /* 0x000fc8000fffe0ff */
[----:B------:R-:W-:-:S04]  /*3e30*/  UISETP.NE.AND UP0, UPT, UR4, 0x4, UPT ;  /* 0x000000040400788c */ /* 0x000fc8000bf05270 */
[----:B------:R-:W-:Y:S02]  /*3e40*/  USEL UR5, URZ, 0x1, UP0 ;  /* 0x00000001ff057887 */ /* 0x000fe40008000000 */
[----:B------:R-:W-:-:S04]  /*3e50*/  USEL UR4, UR4, URZ, UP0 ;  /* 0x000000ff04047287 */ /* 0x000fc80008000000 */
[----:B------:R-:W-:Y:S01]  /*3e60*/  ULEA UR4, UR4, UR26, 0x3 ;  /* 0x0000001a04047291 */ /* 0x000fe2000f8e18ff */
[----:B------:R-:W-:-:S04]  /*3e70*/  LOP3.LUT R2, R2, UR5, RZ, 0x3c, !PT ;  /* 0x0000000502027c12 */ /* 0x000fc8000f8e3cff */
[----:B------:R-:W-:-:S04]  /*3e80*/  SHF.L.U32 R2, R2, 0x1f, RZ ;  /* 0x0000001f02027819 */ /* 0x000fc800000006ff */
[----:B------:R-:W2:Y:S02]  /*3e90*/  SYNCS.PHASECHK.TRANS64.TRYWAIT P0, [UR4], R2 ;  /* 0x00000002ff0075a7 */ /* 0x000ea40008001104 */
[----:B--2---:R-:W-:Y:S05]  /*3ea0*/  @!P0 BRA `(.L_x_75) ;  /* 0x0000005400088947 */ /* 0x004fea0003800000 */
.L_x_177:
[----:B------:R-:W-:Y:S01]  /*3eb0*/  NOP ;  /* 0x0000000000007918 */ /* 0x000fe20000000000 */
[----:B-1----:R-:W1:Y:S01]  /*3ec0*/  LDS R0, [UR8+0x14] ;  /* 0x00001408ff007984 */ /* 0x002e620008000800 */
[----:B------:R-:W-:Y:S01]  /*3ed0*/  ULOP3.LUT UR4, UR42, 0xffff, URZ, 0xc0, !UPT ;  /* 0x0000ffff2a047892 */ /* 0x000fe2000f8ec0ff */
[----:B------:R-:W-:Y:S01]  /*3ee0*/  UMOV UR5, 0xffff ;  /* 0x0000ffff00057882 */ /* 0x000fe20000000000 */
[----:B------:R-:W-:Y:S02]  /*3ef0*/  UMOV UR6, 0x1 ;  /* 0x0000000100067882 */ /* 0x000fe40000000000 */
[----:B------:R-:W-:-:S04]  /*3f00*/  USHF.R.U32.HI UR4, URZ, 0x5, UR4 ;  /* 0x00000005ff047899 */ /* 0x000fc80008011604 */
[----:B------:R-:W-:Y:S02]  /*3f10*/  USHF.L.U32 UR5, UR5, UR4, URZ ;  /* 0x0000000405057299 */ /* 0x000fe400080006ff */
[----:B------:R-:W-:-:S04]  /*3f20*/  USHF.L.U32 UR4, UR6, UR4, URZ ;  /* 0x0000000406047299 */ /* 0x000fc800080006ff */
[----:B-1----:R-:W-:-:S04]  /*3f30*/  LOP3.LUT R0, R0, UR5, RZ, 0xc0, !PT ;  /* 0x0000000500007c12 */ /* 0x002fc8000f8ec0ff */
[----:B------:R-:W-:-:S13]  /*3f40*/  ISETP.NE.AND P0, PT, R0, UR5, PT ;  /* 0x0000000500007c0c */ /* 0x000fda000bf05270 */
[----:B------:R-:W-:Y:S05]  /*3f50*/  @P0 BRA `(.L_x_76) ;  /* 0x0000000000580947 */ /* 0x000fea0003800000 */
[----:B------:R-:W1:Y:S02]  /*3f60*/  LDS R0, [UR8+0x18] ;  /* 0x00001808ff007984 */ /* 0x000e640008000800 */
[----:B-1----:R-:W-:-:S04]  /*3f70*/  LOP3.LUT R0, R0, UR4, RZ, 0xc0, !PT ;  /* 0x0000000400007c12 */ /* 0x002fc8000f8ec0ff */
[----:B------:R-:W-:-:S13]  /*3f80*/  ISETP.NE.AND P0, PT, R0, UR4, PT ;  /* 0x0000000400007c0c */ /* 0x000fda000bf05270 */
[----:B------:R-:W-:Y:S05]  /*3f90*/  @P0 BRA `(.L_x_77) ;  /* 0x00000000003c0947 */ /* 0x000fea0003800000 */
[----:B------:R-:W1:Y:S01]  /*3fa0*/  S2R R2, SR_LANEID ;  /* 0x0000000000027919 */ /* 0x000e620000000000 */
[----:B------:R-:W-:-:S06]  /*3fb0*/  ULOP3.LUT UR5, URZ, UR5, URZ, 0x33, !UPT ;  /* 0x00000005ff057292 */ /* 0x000fcc000f8e33ff */
[----:B------:R-:W-:-:S04]  /*3fc0*/  IMAD.U32 R0, RZ, RZ, UR5 ;  /* 0x00000005ff007e24 */ /* 0x000fc8000f8e00ff */
[----:B------:R2:W4:Y:S02]  /*3fd0*/  REDUX UR7, R0 ;  /* 0x00000000000773c4 */ /* 0x0005240000000000 */
[----:B------:R1:W-:Y:S01]  /*3fe0*/  UTCATOMSWS.AND URZ, UR5 ;  /* 0x0000000500ff79e3 */ /* 0x0003e20008000000 */
[----:B--2---:R-:W-:Y:S01]  /*3ff0*/  LOP3.LUT R0, RZ, UR4, RZ, 0x33, !PT ;  /* 0x00000004ff007c12 */ /* 0x004fe2000f8e33ff */
[----:B------:R-:W-:Y:S02]  /*4000*/  VOTEU.ANY UR4, UPT, PT ;  /* 0x0000000000047886 */ /* 0x000fe400038e0100 */
[----:B------:R-:W-:Y:S02]  /*4010*/  UFLO.U32 UR4, UR4 ;  /* 0x00000004000472bd */ /* 0x000fe400080e0000 */
[----:B------:R-:W2:Y:S04]  /*4020*/  REDUX UR6, R0 ;  /* 0x00000000000673c4 */ /* 0x000ea80000000000 */
[----:B-1----:R-:W-:-:S02]  /*4030*/  ISETP.EQ.U32.AND P0, PT, R2, UR4, PT ;  /* 0x0000000402007c0c */ /* 0x002fc4000bf02070 */
[----:B----4-:R-:W-:-:S11]  /*4040*/  MOV R2, UR7 ;  /* 0x0000000700027c02 */ /* 0x010fd60008000f00 */
[----:B------:R1:W-:Y:S01]  /*4050*/  @P0 ATOMS.AND RZ, [UR8+0x14], R2 ;  /* 0x00001402ffff098c */ /* 0x0003e2000a800008 */
[----:B--2---:R-:W-:-:S05]  /*4060*/  IMAD.U32 R0, RZ, RZ, UR6 ;  /* 0x00000006ff007e24 */ /* 0x004fca000f8e00ff */
[----:B------:R1:W-:Y:S01]  /*4070*/  @P0 ATOMS.AND RZ, [UR8+0x18], R0 ;  /* 0x00001800ffff098c */ /* 0x0003e2000a800008 */
[----:B------:R-:W-:Y:S05]  /*4080*/  BRA `(.L_x_78) ;  /* 0x0000000000147947 */ /* 0x000fea0003800000 */
.L_x_77:
[----:B------:R-:W-:Y:S02]  /*4090*/  MOV R2, 0x40b0 ;  /* 0x000040b000027802 */ /* 0x000fe40000000f00 */
[----:B---3-5:R-:W-:Y:S05]  /*40a0*/  CALL.REL.NOINC `($__internal_0_$__cuda_sm10x_tcgen05_guardrail_trap_col_being_dealloced_not_returned_by_alloc) ;  /* 0x0000005400f07944 */ /* 0x028fea0003c00000 */
[----:B------:R-:W-:Y:S05]  /*40b0*/  BRA `(.L_x_78) ;  /* 0x0000000000087947 */ /* 0x000fea0003800000 */
.L_x_76:
[----:B------:R-:W-:Y:S02]  /*40c0*/  MOV R2, 0x40e0 ;  /* 0x000040e000027802 */ /* 0x000fe40000000f00 */
[----:B---3-5:R-:W-:Y:S05]  /*40d0*/  CALL.REL.NOINC `($__internal_2_$__cuda_sm10x_tcgen05_guardrail_trap_unallocated_columns_being_dealloced) ;  /* 0x0000005400fc7944 */ /* 0x028fea0003c00000 */
.L_x_78:
[----:B------:R-:W-:Y:S01]  /*40e0*/  NOP ;  /* 0x0000000000007918 */ /* 0x000fe20000000000 */
[----:B------:R-:W-:Y:S05]  /*40f0*/  EXIT ;  /* 0x000000000000794d */ /* 0x000fea0003800000 */
.L_x_60:
[----:B------:R-:W-:-:S09]  /*4100*/  UISETP.NE.OR UP0, UPT, UR17, 0x3, !UP3 ;  /* 0x000000031100788c */ /* 0x000fd2000df05670 */
[----:B------:R-:W-:Y:S05]  /*4110*/  BRA.U UP0, `(.L_x_79) ;  /* 0x00000011005c7547 */ /* 0x000fea000b800000 */
[----:B------:R-:W1:Y:S01]  /*4120*/  S2UR UR10, SR_CgaCtaId ;  /* 0x00000000000a79c3 */ /* 0x000e620000008800 */
[----:B------:R-:W2:Y:S01]  /*4130*/  LDCU UR31, c[0x0][0x370] ;  /* 0x00006e00ff1f77ac */ /* 0x000ea20008000800 */
[----:B------:R-:W-:Y:S02]  /*4140*/  HFMA2 R13, -RZ, RZ, 0, 0 ;  /* 0x00000000ff0d7431 */ /* 0x000fe400000001ff */
[----:B------:R-:W-:Y:S01]  /*4150*/  IMAD.MOV.U32 R15, RZ, RZ, 0x1 ;  /* 0x00000001ff0f7424 */ /* 0x000fe200078e00ff */
[----:B------:R-:W-:Y:S01]  /*4160*/  MOV R7, 0x2000 ;  /* 0x0000200000077802 */ /* 0x000fe20000000f00 */
[----:B------:R-:W2:Y:S01]  /*4170*/  LDCU.128 UR44, c[0x0][0xb10] ;  /* 0x00016200ff2c77ac */ /* 0x000ea20008000c00 */
[----:B------:R-:W-:Y:S01]  /*4180*/  IMAD.MOV.U32 R14, RZ, RZ, RZ ;  /* 0x000000ffff0e7224 */ /* 0x000fe200078e00ff */
[----:B------:R-:W3:Y:S01]  /*4190*/  LDC.64 R16, c[0x0][0x348] ;  /* 0x0000d200ff107b82 */ /* 0x000ee20000000a00 */
[----:B------:R-:W4:Y:S01]  /*41a0*/  LDCU UR30, c[0x0][0x374] ;  /* 0x00006e80ff1e77ac */ /* 0x000f220008000800 */
[----:B------:R-:W1:Y:S06]  /*41b0*/  LDCU UR15, c[0x0][0xb0c] ;  /* 0x00016180ff0f77ac */ /* 0x000e6c0008000800 */
[----:B------:R-:W3:Y:S01]  /*41c0*/  LDC.64 R2, c[0x0][0x888] ;  /* 0x00022200ff027b82 */ /* 0x000ee20000000a00 */
[----:B------:R-:W3:Y:S01]  /*41d0*/  LDCU UR49, c[0x0][0xb20] ;  /* 0x00016400ff3177ac */ /* 0x000ee20008000800 */
[----:B------:R-:W3:Y:S06]  /*41e0*/  LDCU UR4, c[0x0][0xb30] ;  /* 0x00016600ff0477ac */ /* 0x000eec0008000800 */
[----:B------:R-:W3:Y:S01]  /*41f0*/  LDC.64 R4, c[0x0][0x890] ;  /* 0x00022400ff047b82 */ /* 0x000ee20000000a00 */
[----:B------:R-:W-:Y:S01]  /*4200*/  UMOV UR21, 0x400 ;  /* 0x0000040000157882 */ /* 0x000fe20000000000 */
[----:B--2---:R-:W-:-:S02]  /*4210*/  UIMAD.WIDE.U32 UR6, UR31, UR44, URZ ;  /* 0x0000002c1f0672a5 */ /* 0x004fc4000f8e00ff */
[----:B----4-:R-:W-:Y:S02]  /*4220*/  UIMAD.WIDE.U32 UR8, UR30, UR47, URZ ;  /* 0x0000002f1e0872a5 */ /* 0x010fe4000f8e00ff */
[----:B-1----:R-:W-:Y:S02]  /*4230*/  ULEA UR21, UR10, UR21, 0x18 ;  /* 0x000000150a157291 */ /* 0x002fe4000f8ec0ff */
[----:B------:R-:W-:Y:S02]  /*4240*/  UPLOP3.LUT UP3, UPT, UPT, UPT, UPT, 0x40, 0x4 ;  /* 0x000000000004789c */ /* 0x000fe40003f6e870 */
[----:B------:R-:W-:Y:S02]  /*4250*/  UIADD3 UR37, UPT, UPT, UR21, 0x98, URZ ;  /* 0x0000009815257890 */ /* 0x000fe4000fffe0ff */
[----:B------:R-:W-:Y:S02]  /*4260*/  UIADD3 UR33, UPT, UPT, UR21, 0x80, URZ ;  /* 0x0000008015217890 */ /* 0x000fe4000fffe0ff */
[----:B------:R-:W-:-:S02]  /*4270*/  UIADD3 UR25, UPT, UPT, UR21, 0x88, URZ ;  /* 0x0000008815197890 */ /* 0x000fc4000fffe0ff */
[----:B------:R-:W-:Y:S01]  /*4280*/  UIADD3 UR17, UPT, UPT, UR21, 0x90, URZ ;  /* 0x0000009015117890 */ /* 0x000fe2000fffe0ff */
[----:B------:R-:W-:Y:S01]  /*4290*/  UMOV UR6, UR7 ;  /* 0x0000000700067c82 */ /* 0x000fe20008000000 */
[----:B------:R-:W-:Y:S01]  /*42a0*/  UMOV UR41, UR9 ;  /* 0x0000000900297c82 */ /* 0x000fe20008000000 */
[----:B------:R-:W-:Y:S02]  /*42b0*/  UISETP.GE.AND UP0, UPT, UR42, 0x1, UPT ;  /* 0x000000012a00788c */ /* 0x000fe4000bf06270 */
[----:B------:R-:W-:Y:S01]  /*42c0*/  UISETP.NE.AND UP4, UPT, UR42, 0x1, UPT ;  /* 0x000000012a00788c */ /* 0x000fe2000bf85270 */
[----:B------:R-:W1:Y:S01]  /*42d0*/  LDCU.64 UR22, c[0x0][0xb28] ;  /* 0x00016500ff1677ac */ /* 0x000e620008000a00 */
[----:B------:R-:W-:Y:S02]  /*42e0*/  UISETP.NE.AND UP6, UPT, UR15, 0x1, UPT ;  /* 0x000000010f00788c */ /* 0x000fe4000bfc5270 */
[----:B------:R-:W-:Y:S02]  /*42f0*/  UISETP.NE.AND UP5, UPT, UR46, 0x1, UPT ;  /* 0x000000012e00788c */ /* 0x000fe4000bfa5270 */
[----:B------:R-:W-:-:S02]  /*4300*/  UPRMT UR37, UR10, 0x654, UR37 ;  /* 0x000006540a257896 */ /* 0x000fc40008000025 */
[----:B------:R-:W-:Y:S02]  /*4310*/  USHF.R.U32.HI UR43, URZ, UR45, UR6 ;  /* 0x0000002dff2b7299 */ /* 0x000fe40008011606 */
[----:B------:R-:W-:Y:S02]  /*4320*/  UPRMT UR40, UR10, 0x654, UR33 ;  /* 0x000006540a287896 */ /* 0x000fe40008000021 */
[----:B------:R-:W-:Y:S02]  /*4330*/  UPRMT UR39, UR10, 0x654, UR25 ;  /* 0x000006540a277896 */ /* 0x000fe40008000019 */
[----:B------:R-:W-:Y:S02]  /*4340*/  UPRMT UR38, UR10, 0x654, UR17 ;  /* 0x000006540a267896 */ /* 0x000fe40008000011 */
[----:B---3--:R-:W-:Y:S02]  /*4350*/  USHF.R.U32.HI UR41, URZ, UR49, UR41 ;  /* 0x00000031ff297299 */ /* 0x008fe40008011629 */
[----:B------:R-:W-:-:S11]  /*4360*/  UISETP.NE.AND UP2, UPT, UR4, 0x1, UPT ;  /* 0x000000010400788c */ /* 0x000fd6000bf45270 */
.L_x_90:
[C---:B------:R-:W-:Y:S02]  /*4370*/  LEA R12, R14.reuse, UR21, 0x3 ;  /* 0x000000150e0c7c11 */ /* 0x040fe4000f8e18ff */
[----:B------:R-:W-:Y:S02]  /*4380*/  SHF.L.U32 R0, R13, 0x1f, RZ ;  /* 0x0000001f0d007819 */ /* 0x000fe400000006ff */
[----:B------:R-:W-:Y:S02]  /*4390*/  LEA R8, R14, UR21, 0x4 ;  /* 0x000000150e087c11 */ /* 0x000fe4000f8e20ff */
[----:B--2---:R-:W2:Y:S02]  /*43a0*/  SYNCS.PHASECHK.TRANS64.TRYWAIT P0, [R12+URZ+0xd0], R0 ;  /* 0x0000d0000c0075a7 */ /* 0x004ea400080011ff */
[----:B--2---:R-:W-:Y:S05]  /*43b0*/  @!P0 BRA `(.L_x_80) ;  /* 0x0000004c00dc8947 */ /* 0x004fea0003800000 */
.L_x_178:
[----:B------:R-:W3:Y:S01]  /*43c0*/  LDS.128 R8, [R8+0x160] ;  /* 0x0001600008087984 */ /* 0x000ee20000000c00 */
[----:B------:R-:W-:Y:S01]  /*43d0*/  UISETP.GE.AND UP0, UPT, UR42, 0x1, UPT ;  /* 0x000000012a00788c */ /* 0x000fe2000bf06270 */
[----:B------:R-:W-:Y:S01]  /*43e0*/  @!PT LDS RZ, [RZ] ;  /* 0x00000000fffff984 */ /* 0x000fe20000000800 */
[----:B------:R-:W-:Y:S01]  /*43f0*/  @!PT LDS RZ, [RZ] ;  /* 0x00000000fffff984 */ /* 0x000fe20000000800 */
[----:B------:R-:W-:Y:S01]  /*4400*/  @!PT LDS RZ, [RZ] ;  /* 0x00000000fffff984 */ /* 0x000fe20000000800 */
[----:B------:R-:W-:Y:S01]  /*4410*/  @!PT LDS RZ, [RZ] ;  /* 0x00000000fffff984 */ /* 0x000fe20000000800 */
[----:B------:R4:W-:Y:S06]  /*4420*/  MEMBAR.ALL.CTA ;  /* 0x0000000000007992 */ /* 0x0009ec0000008000 */
[----:B----4-:R-:W4:Y:S01]  /*4430*/  FENCE.VIEW.ASYNC.S ;  /* 0x00000000000073c6 */ /* 0x010f220000000000 */
[----:B---3--:R-:W-:Y:S11]  /*4440*/  LOP3.LUT P0, RZ, R10, 0x1, RZ, 0xc0, !PT ;  /* 0x000000010aff7812 */ /* 0x008ff6000780c0ff */
[----:B------:R-:W-:Y:S02]  /*4450*/  @!UPT UIADD3 URZ, UPT, UPT, URZ, URZ, URZ ;  /* 0x000000fffffff290 */ /* 0x000fe4000fffe0ff */
[----:B----4-:R-:W-:Y:S01]  /*4460*/  VOTEU.ANY UP1, P0 ;  /* 0x0000000000ff7886 */ /* 0x010fe20000020100 */
[----:B------:R-:W-:Y:S11]  /*4470*/  PLOP3.LUT P0, PT, PT, PT, UP1, 0x80, 0x8 ;  /* 0x000000000008781c */ /* 0x000ff60003f0f018 */
[----:B------:R-:W-:Y:S02]  /*4480*/  @!UPT UIADD3 URZ, UPT, UPT, URZ, URZ, URZ ;  /* 0x000000fffffff290 */ /* 0x000fe4000fffe0ff */
[----:B--2---:R-:W-:Y:S02]  /*4490*/  @P0 SHF.R.U32.HI R0, RZ, 0x10, R9 ;  /* 0x00000010ff000819 */ /* 0x004fe40000011609 */
[----:B------:R-:W-:Y:S02]  /*44a0*/  @P0 MOV R6, R8 ;  /* 0x0000000800060202 */ /* 0x000fe40000000f00 */
[----:B------:R-:W-:Y:S01]  /*44b0*/  @P0 R2UR UR4, R0 ;  /* 0x00000000000402ca */ /* 0x000fe200000e0000 */
[----:B------:R-:W-:Y:S01]  /*44c0*/  VIADD R0, R12, 0xe0 ;  /* 0x000000e00c007836 */ /* 0x000fe20000000000 */
[----:B------:R-:W-:Y:S02]  /*44d0*/  @P0 LOP3.LUT R8, R9, 0xffff, RZ, 0xc0, !PT ;  /* 0x0000ffff09080812 */ /* 0x000fe400078ec0ff */
[----:B------:R-:W-:Y:S02]  /*44e0*/  @P0 R2UR UR6, R6 ;  /* 0x00000000060602ca */ /* 0x000fe400000e0000 */
[----:B------:R-:W-:Y:S02]  /*44f0*/  PRMT R0, RZ, 0x654, R0 ;  /* 0x00000654ff007816 */ /* 0x000fe40000000000 */
[----:B------:R-:W-:Y:S02]  /*4500*/  @P0 R2UR UR5, R8 ;  /* 0x00000000080502ca */ /* 0x000fe400000e0000 */
[----:B------:R2:W-:Y:S03]  /*4510*/  SYNCS.ARRIVE.TRANS64.RED.A1T0 RZ, [R0+URZ], RZ ;  /* 0x000000ff00ff79a7 */ /* 0x0005e600081004ff */
[----:B------:R-:W-:Y:S04]  /*4520*/  @UP1 UMOV UR29, UR4 ;  /* 0x00000004001d1c82 */ /* 0x000fe80008000000 */
[----:B------:R-:W-:Y:S04]  /*4530*/  @UP1 UMOV UR14, UR6 ;  /* 0x00000006000e1c82 */ /* 0x000fe80008000000 */
[----:B------:R-:W-:Y:S01]  /*4540*/  @UP1 UMOV UR13, UR5 ;  /* 0x00000005000d1c82 */ /* 0x000fe20008000000 */
[----:B------:R-:W-:Y:S05]  /*4550*/  BRA.U !UP0, `(.L_x_81) ;  /* 0x0000000108a47547 */ /* 0x000fea000b800000 */
[----:B------:R-:W-:Y:S02]  /*4560*/  UIMAD.WIDE.U32 UR18, UR13, UR47, URZ ;  /* 0x0000002f0d1272a5 */ /* 0x000fe4000f8e00ff */
[----:B------:R-:W-:Y:S02]  /*4570*/  UIMAD.WIDE.U32 UR26, UR14, UR44, URZ ;  /* 0x0000002c0e1a72a5 */ /* 0x000fe4000f8e00ff */
[----:B------:R-:W-:Y:S02]  /*4580*/  USEL UR4, UR30, UR41, !UP5 ;  /* 0x000000291e047287 */ /* 0x000fe4000e800000 */
[----:B------:R-:W-:Y:S02]  /*4590*/  USEL UR7, UR31, UR43, !UP6 ;  /* 0x0000002b1f077287 */ /* 0x000fe4000f000000 */
[----:B-1----:R-:W-:Y:S02]  /*45a0*/  UIMAD.WIDE.U32 UR8, UR4, UR22, URZ ;  /* 0x00000016040872a5 */ /* 0x002fe4000f8e00ff */
[----:B------:R-:W-:Y:S01]  /*45b0*/  UIMAD.WIDE.U32 UR10, UR7, UR22, URZ ;  /* 0x00000016070a72a5 */ /* 0x000fe2000f8e00ff */
[----:B------:R-:W-:Y:S02]  /*45c0*/  UMOV UR5, UR19 ;  /* 0x0000001300057c82 */ /* 0x000fe40008000000 */
[----:B------:R-:W-:Y:S03]  /*45d0*/  USHF.R.U32.HI UR6, URZ, UR49, UR5 ;  /* 0x00000031ff067299 */ /* 0x000fe60008011605 */
[----:B------:R-:W-:Y:S01]  /*45e0*/  UMOV UR5, UR27 ;  /* 0x0000001b00057c82 */ /* 0x000fe20008000000 */
[----:B------:R-:W-:Y:S02]  /*45f0*/  USEL UR6, UR13, UR6, !UP5 ;  /* 0x000000060d067287 */ /* 0x000fe4000e800000 */
[----:B------:R-:W-:Y:S03]  /*4600*/  USHF.R.U32.HI UR12, URZ, UR45, UR5 ;  /* 0x0000002dff0c7299 */ /* 0x000fe60008011605 */
[----:B------:R-:W-:Y:S02]  /*4610*/  UMOV UR5, UR9 ;  /* 0x0000000900057c82 */ /* 0x000fe40008000000 */
[----:B------:R-:W-:Y:S03]  /*4620*/  @UP4 USHF.R.U32.HI UR4, URZ, UR23, UR5 ;  /* 0x00000017ff044299 */ /* 0x000fe60008011605 */
[----:B------:R-:W-:Y:S01]  /*4630*/  UMOV UR5, UR11 ;  /* 0x0000000b00057c82 */ /* 0x000fe20008000000 */
[----:B------:R-:W-:Y:S02]  /*4640*/  UIMAD UR4, UR42, UR4, URZ ;  /* 0x000000042a0472a4 */ /* 0x000fe4000f8e02ff */
[----:B------:R-:W-:Y:S02]  /*4650*/  @UP4 USHF.R.U32.HI UR7, URZ, UR23, UR5 ;  /* 0x00000017ff074299 */ /* 0x000fe40008011605 */
[----:B------:R-:W-:Y:S02]  /*4660*/  UIMAD.WIDE.U32 UR10, UR6, UR22, URZ ;  /* 0x00000016060a72a5 */ /* 0x000fe4000f8e00ff */
[----:B------:R-:W-:Y:S02]  /*4670*/  USEL UR5, UR14, UR12, !UP6 ;  /* 0x0000000c0e057287 */ /* 0x000fe4000f000000 */
[----:B------:R-:W-:Y:S02]  /*4680*/  UIMAD UR8, UR42, UR7, URZ ;  /* 0x000000072a0872a4 */ /* 0x000fe4000f8e02ff */
[----:B------:R-:W-:Y:S03]  /*4690*/  UISETP.GE.AND UP0, UPT, UR6, UR4, UPT ;  /* 0x000000040600728c */ /* 0x000fe6000bf06270 */
[----:B------:R-:W-:Y:S01]  /*46a0*/  UMOV UR4, UR11 ;  /* 0x0000000b00047c82 */ /* 0x000fe20008000000 */
[----:B------:R-:W-:Y:S02]  /*46b0*/  UISETP.GE.OR UP0, UPT, UR5, UR8, UP0 ;  /* 0x000000080500728c */ /* 0x000fe40008706670 */
[----:B------:R-:W-:Y:S02]  /*46c0*/  USHF.R.U32.HI UR4, URZ, UR23, UR4 ;  /* 0x00000017ff047299 */ /* 0x000fe40008011604 */
[----:B------:R-:W-:Y:S02]  /*46d0*/  UIMAD.WIDE.U32 UR8, UR5, UR22, URZ ;  /* 0x00000016050872a5 */ /* 0x000fe4000f8e00ff */
[----:B------:R-:W-:Y:S04]  /*46e0*/  USEL UR10, UR6, UR4, !UP4 ;  /* 0x00000004060a7287 */ /* 0x000fe8000e000000 */
[----:B------:R-:W-:Y:S01]  /*46f0*/  UIADD3 UR11, UPT, UPT, -UR10, URZ, URZ ;  /* 0x000000ff0a0b7290 */ /* 0x000fe2000fffe1ff */
[----:B------:R-:W-:Y:S02]  /*4700*/  @!UP0 UMOV UR4, UR9 ;  /* 0x0000000900048c82 */ /* 0x000fe40008000000 */
[----:B------:R-:W-:Y:S02]  /*4710*/  @!UP0 USHF.R.U32.HI UR4, URZ, UR23, UR4 ;  /* 0x00000017ff048299 */ /* 0x000fe40008011604 */
[----:B------:R-:W-:Y:S02]  /*4720*/  UIMAD UR8, UR42, UR11, UR6 ;  /* 0x0000000b2a0872a4 */ /* 0x000fe4000f8e0206 */
[----:B------:R-:W-:Y:S04]  /*4730*/  @!UP0 USEL UR4, UR5, UR4, !UP4 ;  /* 0x0000000405048287 */ /* 0x000fe8000e000000 */
[----:B------:R-:W-:Y:S02]  /*4740*/  @!UP0 UIMAD UR8, UR7, UR8, UR4 ;  /* 0x00000008070882a4 */ /* 0x000fe4000f8e0204 */
[----:B------:R-:W-:Y:S02]  /*4750*/  @!UP0 UIADD3 UR9, UPT, UPT, UR10, -UR4, URZ ;  /* 0x800000040a098290 */ /* 0x000fe4000fffe0ff */
[----:B------:R-:W-:Y:S02]  /*4760*/  UIADD3 UR4, UPT, UPT, -UR5, URZ, URZ ;  /* 0x000000ff05047290 */ /* 0x000fe4000fffe1ff */
[----:B------:R-:W-:Y:S02]  /*4770*/  UIADD3 UR7, UPT, UPT, -UR6, URZ, URZ ;  /* 0x000000ff06077290 */ /* 0x000fe4000fffe1ff */
[----:B------:R-:W-:Y:S02]  /*4780*/  @!UP0 UIMAD UR6, UR9, UR42, UR5 ;  /* 0x0000002a090682a4 */ /* 0x000fe4000f8e0205 */
[----:B------:R-:W-:Y:S02]  /*4790*/  UIMAD UR14, UR15, UR4, UR14 ;  /* 0x000000040f0e72a4 */ /* 0x000fe4000f8e020e */
[----:B------:R-:W-:Y:S01]  /*47a0*/  UIMAD UR13, UR46, UR7, UR13 ;  /* 0x000000072e0d72a4 */ /* 0x000fe2000f8e020d */
[----:B------:R-:W-:Y:S02]  /*47b0*/  @!UP0 UMOV UR5, UR8 ;  /* 0x0000000800058c82 */ /* 0x000fe40008000000 */
[----:B------:R-:W-:Y:S02]  /*47c0*/  UIMAD UR14, UR5, UR15, UR14 ;  /* 0x0000000f050e72a4 */ /* 0x000fe4000f8e020e */
[----:B------:R-:W-:Y:S11]  /*47d0*/  UIMAD UR13, UR6, UR46, UR13 ;  /* 0x0000002e060d72a4 */ /* 0x000ff6000f8e020d */
[----:B------:R-:W-:Y:S01]  /*47e0*/  @!UPT UIADD3 URZ, UPT, UPT, URZ, URZ, URZ ;  /* 0x000000fffffff290 */ /* 0x000fe2000fffe0ff */
.L_x_81:
[----:B------:R-:W3:Y:S01]  /*47f0*/  @!UP2 LDCU.128 UR8, c[0x0][0xb10] ;  /* 0x00016200ff08a7ac */ /* 0x000ee20008000c00 */
[C---:B------:R-:W-:Y:S02]  /*4800*/  ISETP.NE.U32.AND P1, PT, R4.reuse, RZ, PT ;  /* 0x000000ff0400720c */ /* 0x040fe40003f25070 */
[----:B------:R-:W-:Y:S02]  /*4810*/  ISETP.NE.U32.AND P0, PT, R4, RZ, PT ;  /* 0x000000ff0400720c */ /* 0x000fe40003f05070 */
[C---:B------:R-:W-:Y:S02]  /*4820*/  ISETP.NE.AND.EX P1, PT, R5.reuse, RZ, PT, P1 ;  /* 0x000000ff0500720c */ /* 0x040fe40003f25310 */
[----:B------:R-:W-:Y:S01]  /*4830*/  ISETP.NE.AND.EX P0, PT, R5, RZ, PT, P0 ;  /* 0x000000ff0500720c */ /* 0x000fe20003f05300 */
[----:B------:R-:W4:Y:S01]  /*4840*/  @!UP2 LDCU UR5, c[0x0][0xb0c] ;  /* 0x00016180ff05a7ac */ /* 0x000f220008000800 */
[----:B------:R-:W-:Y:S01]  /*4850*/  SHF.L.U32 R9, R15, 0x1f, RZ ;  /* 0x0000001f0f097819 */ /* 0x000fe200000006ff */
[----:B------:R-:W-:Y:S02]  /*4860*/  USHF.L.U32 UR35, UR16, 0x7, URZ ;  /* 0x0000000710237899 */ /* 0x000fe400080006ff */
[----:B------:R-:W-:Y:S02]  /*4870*/  USHF.L.U32 UR34, UR20, 0x6, URZ ;  /* 0x0000000614227899 */ /* 0x000fe400080006ff */
[----:B---3--:R-:W-:Y:S07]  /*4880*/  UIMAD.WIDE.U32 UR6, UR14, UR8, URZ ;  /* 0x000000080e0672a5 */ /* 0x008fee000f8e00ff */
[----:B------:R-:W-:Y:S01]  /*4890*/  @!UP2 UMOV UR4, UR7 ;  /* 0x000000070004ac82 */ /* 0x000fe20008000000 */
[----:B----4-:R-:W-:Y:S02]  /*48a0*/  @!UP2 UISETP.NE.AND UP0, UPT, UR5, 0x1, UPT ;  /* 0x000000010500a88c */ /* 0x010fe4000bf05270 */
[----:B------:R-:W-:Y:S02]  /*48b0*/  @!UP2 USHF.R.U32.HI UR4, URZ, UR9, UR4 ;  /* 0x00000009ff04a299 */ /* 0x000fe40008011604 */
[----:B------:R-:W-:Y:S02]  /*48c0*/  UIMAD.WIDE.U32 UR6, UR13, UR11, URZ ;  /* 0x0000000b0d0672a5 */ /* 0x000fe4000f8e00ff */
[----:B------:R-:W-:Y:S02]  /*48d0*/  @!UP2 USEL UR8, UR14, UR4, !UP0 ;  /* 0x000000040e08a287 */ /* 0x000fe4000c000000 */
[----:B------:R-:W-:Y:S03]  /*48e0*/  @!UP2 UISETP.NE.AND UP0, UPT, UR10, 0x1, UPT ;  /* 0x000000010a00a88c */ /* 0x000fe6000bf05270 */
[----:B------:R-:W-:Y:S02]  /*48f0*/  @!UP2 UMOV UR6, UR7 ;  /* 0x000000070006ac82 */ /* 0x000fe40008000000 */
[----:B------:R-:W3:Y:S02]  /*4900*/  @!UP2 LDCU UR4, c[0x0][0xb20] ;  /* 0x00016400ff04a7ac */ /* 0x000ee40008000800 */
[----:B---3--:R-:W-:Y:S04]  /*4910*/  @!UP2 USHF.R.U32.HI UR6, URZ, UR4, UR6 ;  /* 0x00000004ff06a299 */ /* 0x008fe80008011606 */
[----:B------:R-:W-:Y:S04]  /*4920*/  @!UP2 USEL UR6, UR13, UR6, !UP0 ;  /* 0x000000060d06a287 */ /* 0x000fe8000c000000 */
[----:B------:R-:W-:Y:S02]  /*4930*/  @!UP2 UIADD3 UR4, UPT, UPT, -UR8, UR6, URZ ;  /* 0x000000060804a290 */ /* 0x000fe4000fffe1ff */
[----:B------:R-:W-:Y:S02]  /*4940*/  @!UP2 UIADD3 UR6, UPT, UPT, UR8, -UR6, URZ ;  /* 0x800000060806a290 */ /* 0x000fe4000fffe0ff */
[----:B------:R-:W-:Y:S02]  /*4950*/  @!UP2 UIMAD UR14, UR4, UR5, UR14 ;  /* 0x00000005040ea2a4 */ /* 0x000fe4000f8e020e */
[----:B------:R-:W-:Y:S01]  /*4960*/  @!UP2 UIMAD UR13, UR6, UR10, UR13 ;  /* 0x0000000a060da2a4 */ /* 0x000fe2000f8e020d */
[----:B------:R-:W-:Y:S11]  /*4970*/  BRA.U UP3, `(.L_x_82) ;  /* 0x0000000103107547 */ /* 0x000ff6000b800000 */
[----:B------:R-:W-:Y:S04]  /*4980*/  MOV R6, UR48 ;  /* 0x0000003000067c02 */ /* 0x000fe80008000f00 */
[----:B------:R-:W-:Y:S04]  /*4990*/  SHF.L.U32 R6, R6, 0x1f, RZ ;  /* 0x0000001f06067819 */ /* 0x000fe800000006ff */
[----:B------:R-:W3:Y:S02]  /*49a0*/  SYNCS.PHASECHK.TRANS64.TRYWAIT P2, [UR21+0xc8], R6 ;  /* 0x0000c806ff0075a7 */ /* 0x000ee40008041115 */
[----:B---3--:R-:W-:Y:S05]  /*49b0*/  @!P2 BRA `(.L_x_83) ;  /* 0x000000480070a947 */ /* 0x008fea0003800000 */
.L_x_82:
[----:B------:R-:W-:Y:S05]  /*49c0*/  @!P1 BRA `(.L_x_84) ;  /* 0x0000000000309947 */ /* 0x000fea0003800000 */
[----:B------:R-:W-:Y:S01]  /*49d0*/  ISETP.NE.U32.AND P1, PT, R2, RZ, PT ;  /* 0x000000ff0200720c */ /* 0x000fe20003f25070 */
[----:B------:R-:W3:Y:S01]  /*49e0*/  LDCU.64 UR4, c[0x0][0x358] ;  /* 0x00006b00ff0477ac */ /* 0x000ee20008000a00 */
[----:B------:R-:W-:Y:S02]  /*49f0*/  IMAD.MOV.U32 R52, RZ, RZ, 0x1 ;  /* 0x00000001ff347424 */ /* 0x000fe400078e00ff */
[----:B------:R-:W-:Y:S11]  /*4a00*/  ISETP.NE.AND.EX P1, PT, R3, RZ, PT, P1 ;  /* 0x000000ff0300720c */ /* 0x000ff60003f25310 */
[----:B------:R-:W-:Y:S02]  /*4a10*/  @!UPT UIADD3 URZ, UPT, UPT, URZ, URZ, URZ ;  /* 0x000000fffffff290 */ /* 0x000fe4000fffe0ff */
[----:B------:R-:W4:Y:S01]  /*4a20*/  @P1 LDC.64 R10, c[0x0][0x888] ;  /* 0x00022200ff0a1b82 */ /* 0x000f220000000a00 */
[----:B--2---:R-:W-:Y:S04]  /*4a30*/  @P1 IMAD R0, R4, UR36, RZ ;  /* 0x0000002404001c24 */ /* 0x004fe8000f8e02ff */
[----:B----4-:R-:W-:Y:S04]  /*4a40*/  @P1 IMAD.WIDE R10, R0, 0x4, R10 ;  /* 0x00000004000a1825 */ /* 0x010fe800078e020a */
[----:B------:R-:W-:Y:S01]  /*4a50*/  HFMA2 R0, -RZ, RZ, 0, 5.9604644775390625e-08 ;  /* 0x00000001ff007431 */ /* 0x000fe200000001ff */
[----:B---3-5:R3:W5:Y:S04]  /*4a60*/  @P1 LDG.E R27, desc[UR4][R10.64] ;  /* 0x000000040a1b1981 */ /* 0x028768000c1e1900 */
[----:B------:R-:W-:Y:S01]  /*4a70*/  @!P1 PRMT R52, R0, 0x7610, R52 ;  /* 0x0000761000349816 */ /* 0x000fe20000000034 */
[----:B---3--:R-:W4:Y:S06]  /*4a80*/  @!P1 LDC R27, c[0x0][0x880] ;  /* 0x00022000ff1b9b82 */ /* 0x008f2c0000000800 */
.L_x_84:
[----:B----45:R-:W-:Y:S01]  /*4a90*/  @!P0 FSETP.EQ.AND P1, PT, R27, RZ, PT ;  /* 0x000000ff1b00820b */ /* 0x030fe20003f22000 */
[----:B------:R-:W-:Y:S01]  /*4aa0*/  @!UPT UIADD3 URZ, UPT, UPT, URZ, URZ, URZ ;  /* 0x000000fffffff290 */ /* 0x000fe2000fffe0ff */
[----:B------:R-:W-:Y:S11]  /*4ab0*/  @!P0 BRA `(.L_x_85) ;  /* 0x0000000000188947 */ /* 0x000ff60003800000 */
[----:B------:R-:W-:Y:S02]  /*4ac0*/  LOP3.LUT P0, RZ, R52, 0xff, RZ, 0xc0, !PT ;  /* 0x000000ff34ff7812 */ /* 0x000fe4000780c0ff */
[----:B------:R-:W-:Y:S04]  /*4ad0*/  ISETP.NE.U32.AND P1, PT, R2, RZ, PT ;  /* 0x000000ff0200720c */ /* 0x000fe80003f25070 */
[----:B------:R-:W-:Y:S04]  /*4ae0*/  ISETP.NE.AND.EX P1, PT, R3, RZ, PT, P1 ;  /* 0x000000ff0300720c */ /* 0x000fe80003f25310 */
[----:B------:R-:W-:Y:S03]  /*4af0*/  PLOP3.LUT P1, PT, P1, PT, PT, 0x8, 0x80 ;  /* 0x000000000080781c */ /* 0x000fe60000f2e170 */
[----:B------:R-:W-:Y:S11]  /*4b00*/  @P0 FSETP.EQ.AND P1, PT, R27, RZ, PT ;  /* 0x000000ff1b00020b */ /* 0x000ff60003f22000 */
[----:B------:R-:W-:Y:S02]  /*4b10*/  @!UPT UIADD3 URZ, UPT, UPT, URZ, URZ, URZ ;  /* 0x000000fffffff290 */ /* 0x000fe4000fffe0ff */
.L_x_85:
[----:B------:R-:W3:Y:S01]  /*4b20*/  SYNCS.PHASECHK.TRANS64.TRYWAIT P2, [UR21+0xa0], R9 ;  /* 0x0000a009ff0075a7 */ /* 0x000ee20008041115 */
[----:B------:R-:W-:Y:S04]  /*4b30*/  ELECT P0, URZ, PT ;  /* 0x0000000000ff782f */ /* 0x000fe80003800000 */
[----:B------:R-:W-:Y:S11]  /*4b40*/  PLOP3.LUT P1, PT, P1, P0, PT, 0xf2, 0x2f ;  /* 0x00000000002f781c */ /* 0x000ff60000f21e72 */
[----:B------:R-:W-:Y:S02]  /*4b50*/  @!UPT UIADD3 URZ, UPT, UPT, URZ, URZ, URZ ;  /* 0x000000fffffff290 */ /* 0x000fe4000fffe0ff */
[----:B------:R-:W-:Y:S05]  /*4b60*/  @!P1 IADD3 R8, P0, PT, R16, 0x580, RZ ;  /* 0x0000058010089810 */ /* 0x000fea0007f1e0ff */
[----:B--2---:R-:W-:Y:S01]  /*4b70*/  @!P1 IMAD.X R6, RZ, RZ, R17, P0 ;  /* 0x000000ffff069224 */ /* 0x004fe200000e0611 */
[----:B---3--:R-:W-:Y:S07]  /*4b80*/  @!P2 BRA `(.L_x_86) ;  /* 0x000000480014a947 */ /* 0x008fee0003800000 */
.L_x_181:
[----:B------:R-:W-:Y:S01]  /*4b90*/  @!P1 R2UR UR5, R8 ;  /* 0x00000000080592ca */ /* 0x000fe200000e0000 */
[----:B------:R-:W-:Y:S01]  /*4ba0*/  VOTEU.ALL UP0, P1 ;  /* 0x0000000000ff7886 */ /* 0x000fe20000800000 */
[----:B------:R-:W-:Y:S01]  /*4bb0*/  @!P1 R2UR UR4, R6 ;  /* 0x00000000060492ca */ /* 0x000fe200000e0000 */
[----:B--2---:R-:W-:Y:S01]  /*4bc0*/  @!P1 IMAD.MOV.U32 R0, RZ, RZ, 0x2000 ;  /* 0x00002000ff009424 */ /* 0x004fe200078e00ff */
[----:B------:R-:W-:Y:S01]  /*4bd0*/  UMOV UR6, 0x0 ;  /* 0x0000000000067882 */ /* 0x000fe20000000000 */
[----:B------:R-:W-:Y:S01]  /*4be0*/  UMOV UR7, 0x10000000 ;  /* 0x1000000000077882 */ /* 0x000fe20000000000 */
[----:B------:R-:W-:Y:S01]  /*4bf0*/  @!UP0 UIADD3 UR32, UPT, UPT, UR21, 0x200, URZ ;  /* 0x0000020015208890 */ /* 0x000fe2000fffe0ff */
[----:B------:R-:W-:Y:S01]  /*4c00*/  @!P1 IADD3 R8, P0, PT, R16, 0x580, RZ ;  /* 0x0000058010089810 */ /* 0x000fe20007f1e0ff */
[----:B------:R-:W-:Y:S04]  /*4c10*/  VOTEU.ALL UP0, P1 ;  /* 0x0000000000ff7886 */ /* 0x000fe80000800000 */
[----:B------:R-:W-:Y:S02]  /*4c20*/  @!P1 IMAD.X R6, RZ, RZ, R17, P0 ;  /* 0x000000ffff069224 */ /* 0x000fe400000e0611 */
[----:B------:R-:W-:Y:S02]  /*4c30*/  IMAD.U32 R10, RZ, RZ, UR5 ;  /* 0x00000005ff0a7e24 */ /* 0x000fe4000f8e00ff */
[----:B------:R-:W-:Y:S03]  /*4c40*/  IMAD.U32 R11, RZ, RZ, UR4 ;  /* 0x00000004ff0b7e24 */ /* 0x000fe6000f8e00ff */
[----:B------:R-:W-:Y:S02]  /*4c50*/  @!P1 R2UR UR4, R10 ;  /* 0x000000000a0492ca */ /* 0x000fe400000e0000 */
[----:B------:R-:W-:Y:S11]  /*4c60*/  @!P1 R2UR UR5, R11 ;  /* 0x000000000b0592ca */ /* 0x000ff600000e0000 */
[----:B------:R-:W-:Y:S02]  /*4c70*/  @!UPT UIADD3 URZ, UPT, UPT, URZ, URZ, URZ ;  /* 0x000000fffffff290 */ /* 0x000fe4000fffe0ff */
[----:B------:R2:W-:Y:S01]  /*4c80*/  @!UP0 UTMALDG.3D [UR32], [UR4], desc[UR6] ;  /* 0x00000620040085b4 */ /* 0x0005e20008011000 */
[----:B------:R2:W-:Y:S01]  /*4c90*/  @!P1 SYNCS.ARRIVE.TRANS64.RED.A0TR RZ, [UR21+0x80], R0 ;  /* 0x00008000ffff99a7 */ /* 0x0005e20008300415 */
[----:B------:R-:W-:Y:S01]  /*4ca0*/  SYNCS.ARRIVE.TRANS64.RED.A1T0 RZ, [UR40], RZ ;  /* 0x000000ffffff79a7 */ /* 0x000fe20008100428 */
[----:B------:R-:W3:Y:S02]  /*4cb0*/  SYNCS.PHASECHK.TRANS64.TRYWAIT P2, [UR21+0xa8], R9 ;  /* 0x0000a809ff0075a7 */ /* 0x000ee40008041115 */
[----:B--23--:R-:W-:Y:S05]  /*4cc0*/  @!P2 BRA `(.L_x_87) ;  /* 0x0000004400dca947 */ /* 0x00cfea0003800000 */
.L_x_183:
        /* <DEDUP_REMOVED lines=8> */
[----:B------:R-:W-:Y:S01]  /*4d50*/  @!UP0 UIADD3 UR24, UPT, UPT, UR21, 0x2200, URZ ;  /* 0x0000220015188890 */ /* 0x000fe2000fffe0ff */
[----:B------:R-:W-:Y:S01]  /*4d60*/  VOTEU.ALL UP0, P1 ;  /* 0x0000000000ff7886 */ /* 0x000fe20000800000 */
[----:B------:R-:W-:Y:S01]  /*4d70*/  UMOV UR27, UR35 ;  /* 0x00000023001b7c82 */ /* 0x000fe20008000000 */
[----:B------:R-:W-:Y:S02]  /*4d80*/  UMOV UR28, UR36 ;  /* 0x00000024001c7c82 */ /* 0x000fe40008000000 */
[----:B------:R-:W-:Y:S02]  /*4d90*/  IMAD.U32 R10, RZ, RZ, UR5 ;  /* 0x00000005ff0a7e24 */ /* 0x000fe4000f8e00ff */
[----:B------:R-:W-:Y:S02]  /*4da0*/  IMAD.U32 R11, RZ, RZ, UR4 ;  /* 0x00000004ff0b7e24 */ /* 0x000fe4000f8e00ff */
[----:B------:R-:W-:Y:S01]  /*4db0*/  @!P1 IMAD.X R6, RZ, RZ, R17, P0 ;  /* 0x000000ffff069224 */ /* 0x000fe200000e0611 */
        /* <DEDUP_REMOVED lines=8> */
.L_x_185:
[----:B------:R-:W-:Y:S01]  /*4e40*/  @!P1 R2UR UR5, R8 ;  /* 0x00000000080592ca */ /* 0x000fe200000e0000 */
[----:B------:R-:W-:Y:S01]  /*4e50*/  VOTEU.ALL UP0, P1 ;  /* 0x0000000000ff7886 */ /* 0x000fe20000800000 */
[----:B------:R-:W-:Y:S01]  /*4e60*/  @!P1 R2UR UR4, R6 ;  /* 0x00000000060492ca */ /* 0x000fe200000e0000 */
[----:B--2---:R-:W-:Y:S01]  /*4e70*/  @!P1 IMAD.MOV.U32 R0, RZ, RZ, 0x2000 ;  /* 0x00002000ff009424 */ /* 0x004fe200078e00ff */
[----:B------:R-:W-:Y:S01]  /*4e80*/  UMOV UR6, 0x0 ;  /* 0x0000000000067882 */ /* 0x000fe20000000000 */
[----:B------:R-:W-:Y:S01]  /*4e90*/  UMOV UR7, 0x10000000 ;  /* 0x1000000000077882 */ /* 0x000fe20000000000 */
[----:B------:R-:W-:Y:S01]  /*4ea0*/  @!UP0 UIADD3 UR18, UPT, UPT, UR34, 0x20, URZ ;  /* 0x0000002022128890 */ /* 0x000fe2000fffe0ff */
[----:B------:R-:W-:Y:S01]  /*4eb0*/  VIADD R14, R14, 0x1 ;  /* 0x000000010e0e7836 */ /* 0x000fe20000000000 */
[----:B------:R-:W-:Y:S01]  /*4ec0*/  @!UP0 UIADD3 UR16, UPT, UPT, UR21, 0x4200, URZ ;  /* 0x0000420015108890 */ /* 0x000fe2000fffe0ff */
[----:B------:R-:W-:Y:S01]  /*4ed0*/  VOTEU.ALL UP0, P1 ;  /* 0x0000000000ff7886 */ /* 0x000fe20000800000 */
[----:B------:R-:W-:Y:S01]  /*4ee0*/  UMOV UR19, UR35 ;  /* 0x0000002300137c82 */ /* 0x000fe20008000000 */
[----:B------:R-:W-:Y:S02]  /*4ef0*/  UMOV UR20, UR36 ;  /* 0x0000002400147c82 */ /* 0x000fe40008000000 */
        /* <DEDUP_REMOVED lines=10> */
.L_x_187:
[----:B------:R-:W-:Y:S01]  /*4fa0*/  @!P1 IADD3 R6, P0, PT, R16, 0x580, RZ ;  /* 0x0000058010069810 */ /* 0x000fe20007f1e0ff */
[----:B------:R-:W-:Y:S01]  /*4fb0*/  VOTEU.ALL UP0, P1 ;  /* 0x0000000000ff7886 */ /* 0x000fe20000800000 */
[----:B------:R-:W-:Y:S01]  /*4fc0*/  UMOV UR6, 0x0 ;  /* 0x0000000000067882 */ /* 0x000fe20000000000 */
[----:B------:R-:W-:Y:S01]  /*4fd0*/  UMOV UR7, 0x10000000 ;  /* 0x1000000000077882 */ /* 0x000fe20000000000 */
[----:B------:R-:W-:Y:S01]  /*4fe0*/  @!P1 R2UR UR5, R6 ;  /* 0x00000000060592ca */ /* 0x000fe200000e0000 */
[----:B--2---:R-:W-:Y:S01]  /*4ff0*/  @!P1 IMAD.X R0, RZ, RZ, R17, P0 ;  /* 0x000000ffff009224 */ /* 0x004fe200000e0611 */
[----:B------:R-:W-:Y:S01]  /*5000*/  @!UP0 UIADD3 UR10, UPT, UPT, UR34, 0x30, URZ ;  /* 0x00000030220a8890 */ /* 0x000fe2000fffe0ff */
[----:B------:R-:W-:Y:S01]  /*5010*/  R2UR UR18, R54 ;  /* 0x00000000361272ca */ /* 0x000fe200000e0000 */
[----:B------:R-:W-:Y:S01]  /*5020*/  @!UP0 UIADD3 UR8, UPT, UPT, UR21, 0x6200, URZ ;  /* 0x0000620015088890 */ /* 0x000fe2000fffe0ff */
[----:B------:R-:W-:Y:S01]  /*5030*/  R2UR UR16, R55 ;  /* 0x00000000371072ca */ /* 0x000fe200000e0000 */
[----:B------:R-:W-:Y:S01]  /*5040*/  @!UP0 UIADD3 UR9, UPT, UPT, UR21, 0x98, URZ ;  /* 0x0000009815098890 */ /* 0x000fe2000fffe0ff */
[----:B------:R-:W-:Y:S01]  /*5050*/  @!P1 R2UR UR4, R0 ;  /* 0x00000000000492ca */ /* 0x000fe200000e0000 */
[----:B------:R-:W-:Y:S01]  /*5060*/  VOTEU.ALL UP0, P1 ;  /* 0x0000000000ff7886 */ /* 0x000fe20000800000 */
[----:B------:R-:W-:Y:S01]  /*5070*/  UMOV UR11, UR35 ;  /* 0x00000023000b7c82 */ /* 0x000fe20008000000 */
[----:B------:R-:W-:Y:S01]  /*5080*/  UMOV UR12, UR36 ;  /* 0x00000024000c7c82 */ /* 0x000fe20008000000 */
[C---:B------:R-:W-:Y:S01]  /*5090*/  ISETP.NE.AND P0, PT, R14.reuse, 0x2, PT ;  /* 0x000000020e00780c */ /* 0x040fe20003f05270 */
[----:B------:R-:W-:Y:S01]  /*50a0*/  UPLOP3.LUT UP3, UPT, UPT, UPT, UPT, 0x80, 0x8 ;  /* 0x000000000008789c */ /* 0x000fe20003f6f070 */
[----:B------:R-:W-:Y:S01]  /*50b0*/  IMAD.U32 R8, RZ, RZ, UR5 ;  /* 0x00000005ff087e24 */ /* 0x000fe2000f8e00ff */
[----:B------:R-:W-:Y:S01]  /*50c0*/  LOP3.LUT R15, R15, 0x1, RZ, 0x3c, !PT ;  /* 0x000000010f0f7812 */ /* 0x000fe200078e3cff */
[----:B------:R-:W-:Y:S01]  /*50d0*/  UMOV UR36, UR29 ;  /* 0x0000001d00247c82 */ /* 0x000fe20008000000 */
[----:B------:R-:W-:Y:S01]  /*50e0*/  SEL R0, RZ, 0x1, P0 ;  /* 0x00000001ff007807 */ /* 0x000fe20000000000 */
[----:B------:R-:W-:Y:S01]  /*50f0*/  UIADD3 UR20, UPT, UPT, UR13, UR18, URZ ;  /* 0x000000120d147290 */ /* 0x000fe2000fffe0ff */
[----:B------:R-:W-:Y:S01]  /*5100*/  SEL R14, R14, RZ, P0 ;  /* 0x000000ff0e0e7207 */ /* 0x000fe20000000000 */
[----:B------:R-:W-:Y:S01]  /*5110*/  UIADD3 UR16, UPT, UPT, UR14, UR16, URZ ;  /* 0x000000100e107290 */ /* 0x000fe2000fffe0ff */
[----:B------:R-:W-:Y:S01]  /*5120*/  IMAD.U32 R9, RZ, RZ, UR4 ;  /* 0x00000004ff097e24 */ /* 0x000fe2000f8e00ff */
[----:B------:R-:W-:Y:S02]  /*5130*/  @!P1 R2UR UR4, R8 ;  /* 0x00000000080492ca */ /* 0x000fe400000e0000 */
[----:B------:R-:W-:Y:S02]  /*5140*/  LOP3.LUT R13, R13, R0, RZ, 0x3c, !PT ;  /* 0x000000000d0d7212 */ /* 0x000fe400078e3cff */
[----:B------:R-:W-:Y:S11]  /*5150*/  @!P1 R2UR UR5, R9 ;  /* 0x00000000090592ca */ /* 0x000ff600000e0000 */
[----:B------:R-:W-:Y:S02]  /*5160*/  @!UPT UIADD3 URZ, UPT, UPT, URZ, URZ, URZ ;  /* 0x000000fffffff290 */ /* 0x000fe4000fffe0ff */
[----:B------:R2:W-:Y:S01]  /*5170*/  @!UP0 UTMALDG.3D [UR8], [UR4], desc[UR6] ;  /* 0x00000608040085b4 */ /* 0x0005e20008011000 */
[----:B------:R2:W-:Y:S01]  /*5180*/  @!P1 SYNCS.ARRIVE.TRANS64.RED.A0TR RZ, [UR21+0x98], R7 ;  /* 0x00009807ffff99a7 */ /* 0x0005e20008300415 */
[----:B------:R-:W-:Y:S01]  /*5190*/  SYNCS.ARRIVE.TRANS64.RED.A1T0 RZ, [UR37], RZ ;  /* 0x000000ffffff79a7 */ /* 0x000fe20008100425 */
[----:B------:R-:W-:Y:S05]  /*51a0*/  BRA.U UP1, `(.L_x_90) ;  /* 0xfffffff101707547 */ /* 0x000fea000b83ffff */
[----:B------:R-:W-:-:S04]  /*51b0*/  SHF.L.U32 R2, R15, 0x1f, RZ ;  /* 0x0000001f0f027819 */ /* 0x000fc800000006ff */
[----:B------:R-:W3:Y:S02]  /*51c0*/  SYNCS.PHASECHK.TRANS64.TRYWAIT P0, [UR21+0xa0], R2 ;  /* 0x0000a002ff0075a7 */ /* 0x000ee40008001115 */
[----:B---3--:R-:W-:Y:S05]  /*51d0*/  @!P0 BRA `(.L_x_91) ;  /* 0x0000004000e08947 */ /* 0x008fea0003800000 */
.L_x_189:
[----:B------:R-:W4:Y:S02]  /*51e0*/  SYNCS.PHASECHK.TRANS64.TRYWAIT P0, [UR21+0xa8], R2 ;  /* 0x0000a802ff0075a7 */ /* 0x000f240008001115 */
[----:B----4-:R-:W-:Y:S05]  /*51f0*/  @!P0 BRA `(.L_x_92) ;  /* 0x0000004000f08947 */ /* 0x010fea0003800000 */
.L_x_191:
[----:B------:R-:W4:Y:S02]  /*5200*/  SYNCS.PHASECHK.TRANS64.TRYWAIT P0, [UR21+0xb0], R2 ;  /* 0x0000b002ff0075a7 */ /* 0x000f240008001115 */
[----:B----4-:R-:W-:Y:S05]  /*5210*/  @!P0 BRA `(.L_x_93) ;  /* 0x0000004400008947 */ /* 0x010fea0003800000 */
.L_x_193:
[----:B---3--:R-:W-:-:S07]  /*5220*/  MOV R0, UR21 ;  /* 0x0000001500007c02 */ /* 0x008fce0008000f00 */
.L_x_94:
[----:B---3--:R-:W-:-:S04]  /*5230*/  SHF.L.U32 R2, R15, 0x1f, RZ ;  /* 0x0000001f0f027819 */ /* 0x008fc800000006ff */
[----:B------:R3:W4:Y:S03]  /*5240*/  SYNCS.PHASECHK.TRANS64.TRYWAIT P0, [R0+URZ+0xb8], R2 ;  /* 0x0000b802000075a7 */ /* 0x00072600080011ff */
[----:B----4-:R-:W-:Y:S05]  /*5250*/  @!P0 NANOSLEEP.SYNCS 0x989680 ;  /* 0x009896800000895d */ /* 0x010fea0003900000 */
[----:B------:R-:W4:Y:S02]  /*5260*/  @!P0 SYNCS.PHASECHK.TRANS64 P0, [R0+URZ+0xb8], R2 ;  /* 0x0000b802000085a7 */ /* 0x000f2400080010ff */
[----:B-12-4-:R-:W-:Y:S05]  /*5270*/  @P0 EXIT ;  /* 0x000000000000094d */ /* 0x016fea0003800000 */
[----:B------:R-:W-:Y:S05]  /*5280*/  BRA `(.L_x_94) ;  /* 0xfffffffc00e87947 */ /* 0x000fea000383ffff */
.L_x_79:
[----:B------:R-:W-:-:S06]  /*5290*/  UISETP.GE.AND UP0, UPT, UR17, 0x4, UPT ;  /* 0x000000041100788c */ /* 0x000fcc000bf06270 */
[----:B------:R-:W-:-:S13]  /*52a0*/  PLOP3.LUT P0, PT, PT, PT, UP0, 0x80, 0x8 ;  /* 0x000000000008781c */ /* 0x000fda0003f0f008 */
[----:B------:R-:W-:Y:S05]  /*52b0*/  @!P0 EXIT ;  /* 0x000000000000894d */ /* 0x000fea0003800000 */
[----:B------:R-:W1:Y:S08]  /*52c0*/  S2UR UR4, SR_CgaCtaId ;  /* 0x00000000000479c3 */ /* 0x000e700000008800 */
[----:B------:R-:W-:Y:S01]  /*52d0*/  BAR.SYNC.DEFER_BLOCKING 0x6, 0xa0 ;  /* 0x0182800000007b1d */ /* 0x000fe20000010000 */
[C---:B------:R-:W-:Y:S01]  /*52e0*/  IMAD.SHL.U32 R2, R67.reuse, 0x10, RZ ;  /* 0x0000001043027824 */ /* 0x040fe200078e00ff */
[C---:B------:R-:W-:Y:S01]  /*52f0*/  SHF.L.U32 R23, R67.reuse, 0x10, RZ ;  /* 0x0000001043177819 */ /* 0x040fe200000006ff */
[C---:B------:R-:W-:Y:S01]  /*5300*/  IMAD.SHL.U32 R66, R67.reuse, 0x2, RZ ;  /* 0x0000000243427824 */ /* 0x040fe200078e00ff */
[----:B------:R-:W-:Y:S01]  /*5310*/  LOP3.LUT R68, R67, 0x60, RZ, 0xc0, !PT ;  /* 0x0000006043447812 */ /* 0x000fe200078ec0ff */
[----:B------:R-:W-:Y:S01]  /*5320*/  HFMA2 R63, -RZ, RZ, 0, 5.9604644775390625e-08 ;  /* 0x00000001ff3f7431 */ /* 0x000fe200000001ff */
[----:B------:R-:W-:-:S02]  /*5330*/  UMOV UR45, 0x400 ;  /* 0x00000400002d7882 */ /* 0x000fc40000000000 */
[----:B------:R-:W2:Y:S01]  /*5340*/  LDC.64 R50, c[0x0][0x8b0] ;  /* 0x00022c00ff327b82 */ /* 0x000ea20000000a00 */
[----:B------:R-:W-:Y:S01]  /*5350*/  LOP3.LUT R3, R2, 0x60, RZ, 0xc0, !PT ;  /* 0x0000006002037812 */ /* 0x000fe200078ec0ff */
[----:B------:R-:W-:Y:S01]  /*5360*/  HFMA2 R61, -RZ, RZ, 0, 0 ;  /* 0x00000000ff3d7431 */ /* 0x000fe200000001ff */
[----:B------:R-:W-:Y:S01]  /*5370*/  LOP3.LUT R65, R67, 0x2, RZ, 0xc0, !PT ;  /* 0x0000000243417812 */ /* 0x000fe200078ec0ff */
[----:B------:R-:W-:Y:S01]  /*5380*/  IMAD.MOV.U32 R22, RZ, RZ, RZ ;  /* 0x000000ffff167224 */ /* 0x000fe200078e00ff */
[----:B------:R-:W-:Y:S01]  /*5390*/  LOP3.LUT R66, R3, 0xc, R66, 0xf8, !PT ;  /* 0x0000000c03427812 */ /* 0x000fe200078ef842 */
[----:B------:R-:W-:Y:S01]  /*53a0*/  IMAD.MOV.U32 R59, RZ, RZ, RZ ;  /* 0x000000ffff3b7224 */ /* 0x000fe200078e00ff */
[----:B------:R-:W-:Y:S01]  /*53b0*/  LOP3.LUT R23, R23, 0x600000, RZ, 0xc0, !PT ;  /* 0x0060000017177812 */ /* 0x000fe200078ec0ff */
[----:B------:R-:W3:Y:S01]  /*53c0*/  LDC.64 R48, c[0x0][0x8a8] ;  /* 0x00022a00ff307b82 */ /* 0x000ee20000000a00 */
[----:B------:R-:W-:Y:S01]  /*53d0*/  LOP3.LUT R66, R66, 0x790, R2, 0xf8, !PT ;  /* 0x0000079042427812 */ /* 0x000fe200078ef802 */
[----:B------:R-:W4:Y:S01]  /*53e0*/  LDCU UR59, c[0x0][0x370] ;  /* 0x00006e00ff3b77ac */ /* 0x000f220008000800 */
[----:B------:R-:W-:-:S02]  /*53f0*/  LOP3.LUT R67, R67, 0x4, RZ, 0xc0, !PT ;  /* 0x0000000443437812 */ /* 0x000fc400078ec0ff */
[----:B------:R-:W-:Y:S01]  /*5400*/  MOV R62, RZ ;  /* 0x000000ff003e7202 */ /* 0x000fe20000000f00 */
[----:B------:R-:W2:Y:S01]  /*5410*/  LDCU UR43, c[0x0][0xb0c] ;  /* 0x00016180ff2b77ac */ /* 0x000ea20008000800 */
[----:B-1----:R-:W-:Y:S01]  /*5420*/  ULEA UR45, UR4, UR45, 0x18 ;  /* 0x0000002d042d7291 */ /* 0x002fe2000f8ec0ff */
[----:B------:R-:W1:Y:S03]  /*5430*/  LDCU UR39, c[0x0][0xb30] ;  /* 0x00016600ff2777ac */ /* 0x000e660008000800 */
[----:B------:R-:W-:Y:S01]  /*5440*/  UIADD3 UR4, UPT, UPT, UR45, 0x200, URZ ;  /* 0x000002002d047890 */ /* 0x000fe2000fffe0ff */
[----:B------:R-:W1:Y:S04]  /*5450*/  LDCU.64 UR56, c[0x0][0x888] ;  /* 0x00011100ff3877ac */ /* 0x000e680008000a00 */
[----:B------:R-:W4:Y:S01]  /*5460*/  LDS R0, [UR45+0x180] ;  /* 0x0001802dff007984 */ /* 0x000f220008000800 */
[----:B------:R-:W-:Y:S01]  /*5470*/  IMAD.U32 R57, RZ, RZ, UR4 ;  /* 0x00000004ff397e24 */ /* 0x000fe2000f8e00ff */
[----:B------:R-:W1:Y:S03]  /*5480*/  LDCU.64 UR40, c[0x0][0xb28] ;  /* 0x00016500ff2877ac */ /* 0x000e660008000a00 */
[----:B------:R-:W-:Y:S01]  /*5490*/  IMAD R66, R66, 0x4, R57 ;  /* 0x0000000442427824 */ /* 0x000fe200078e0239 */
[----:B------:R-:W1:Y:S03]  /*54a0*/  LDCU.64 UR62, c[0x0][0x890] ;  /* 0x00011200ff3e77ac */ /* 0x000e660008000a00 */
[--C-:B------:R-:W-:Y:S01]  /*54b0*/  IMAD R65, R65, -0x10, R66.reuse ;  /* 0xfffffff041417824 */ /* 0x100fe200078e0242 */
[----:B------:R-:W1:Y:S01]  /*54c0*/  LDCU.128 UR52, c[0x0][0xb10] ;  /* 0x00016200ff3477ac */ /* 0x000e620008000c00 */
[----:B------:R-:W-:Y:S01]  /*54d0*/  IMAD R64, R67, -0x10, R66 ;  /* 0xfffffff043407824 */ /* 0x000fe200078e0242 */
[----:B------:R-:W1:Y:S01]  /*54e0*/  LDCU UR58, c[0x0][0x374] ;  /* 0x00006e80ff3a77ac */ /* 0x000e620008000800 */
[----:B------:R-:W-:Y:S01]  /*54f0*/  UMOV UR47, URZ ;  /* 0x000000ff002f7c82 */ /* 0x000fe20008000000 */
[----:B------:R-:W-:Y:S01]  /*5500*/  UMOV UR46, URZ ;  /* 0x000000ff002e7c82 */ /* 0x000fe20008000000 */
[----:B-1234-:R-:W-:-:S07]  /*5510*/  IMAD.IADD R23, R0, 0x1, R23 ;  /* 0x0000000100177824 */ /* 0x01efce00078e0217 */
.L_x_138:
[----:B------:R-:W-:Y:S02]  /*5520*/  LEA R3, R59, UR45, 0x3 ;  /* 0x0000002d3b037c11 */ /* 0x000fe4000f8e18ff */
[----:B------:R-:W-:Y:S02]  /*5530*/  SHF.L.U32 R0, R61, 0x1f, RZ ;  /* 0x0000001f3d007819 */ /* 0x000fe400000006ff */
[----:B-1----:R-:W-:Y:S02]  /*5540*/  LEA R4, R59, UR45, 0x4 ;  /* 0x0000002d3b047c11 */ /* 0x002fe4000f8e20ff */
[----:B------:R-:W1:Y:S02]  /*5550*/  SYNCS.PHASECHK.TRANS64.TRYWAIT P0, [R3+URZ+0xd0], R0 ;  /* 0x0000d000030075a7 */ /* 0x000e6400080011ff */
[----:B-12---:R-:W-:Y:S05]  /*5560*/  @!P0 BRA `(.L_x_95) ;  /* 0x0000004000448947 */ /* 0x006fea0003800000 */
.L_x_194:
        /* <DEDUP_REMOVED lines=8> */
[----:B--2---:R-:W-:Y:S11]  /*55f0*/  LOP3.LUT P0, RZ, R6, 0x1, RZ, 0xc0, !PT ;  /* 0x0000000106ff7812 */ /* 0x004ff6000780c0ff */
[----:B------:R-:W-:Y:S02]  /*5600*/  @!UPT UIADD3 URZ, UPT, UPT, URZ, URZ, URZ ;  /* 0x000000fffffff290 */ /* 0x000fe4000fffe0ff */
[----:B---3--:R-:W-:Y:S01]  /*5610*/  VOTEU.ANY UP1, P0 ;  /* 0x0000000000ff7886 */ /* 0x008fe20000020100 */
[----:B------:R-:W-:Y:S01]  /*5620*/  PLOP3.LUT P0, PT, PT, PT, UP1, 0x80, 0x8 ;  /* 0x000000000008781c */ /* 0x000fe20003f0f018 */
[----:B------:R-:W-:Y:S11]  /*5630*/  UP2UR UR61, UPR, URZ, 0x2 ;  /* 0x00000002ff3d7883 */ /* 0x000ff60008000000 */
[----:B------:R-:W-:Y:S01]  /*5640*/  @!UPT UIADD3 URZ, UPT, UPT, URZ, URZ, URZ ;  /* 0x000000fffffff290 */ /* 0x000fe2000fffe0ff */
[----:B-1----:R-:W-:Y:S02]  /*5650*/  @P0 SHF.R.U32.HI R0, RZ, 0x10, R5 ;  /* 0x00000010ff000819 */ /* 0x002fe40000011605 */
        /* <DEDUP_REMOVED lines=12> */
[----:B------:R-:W2:Y:S01]  /*5720*/  LDCU UR12, c[0x0][0xb20] ;  /* 0x00016400ff0c77ac */ /* 0x000ea20008000800 */
[----:B------:R-:W-:Y:S02]  /*5730*/  UIMAD.WIDE.U32 UR4, UR58, UR55, URZ ;  /* 0x000000373a0472a5 */ /* 0x000fe4000f8e00ff */
[----:B------:R-:W-:Y:S02]  /*5740*/  UIMAD.WIDE.U32 UR6, UR59, UR52, URZ ;  /* 0x000000343b0672a5 */ /* 0x000fe4000f8e00ff */
[----:B------:R-:W-:Y:S02]  /*5750*/  UISETP.NE.AND UP0, UPT, UR54, 0x1, UPT ;  /* 0x000000013600788c */ /* 0x000fe4000bf05270 */
[----:B------:R-:W-:Y:S02]  /*5760*/  UIMAD.WIDE.U32 UR8, UR37, UR55, URZ ;  /* 0x00000037250872a5 */ /* 0x000fe4000f8e00ff */
[----:B------:R-:W-:Y:S02]  /*5770*/  UIMAD.WIDE.U32 UR10, UR38, UR52, URZ ;  /* 0x00000034260a72a5 */ /* 0x000fe4000f8e00ff */
[----:B------:R-:W-:Y:S02]  /*5780*/  UISETP.NE.AND UP1, UPT, UR43, 0x1, UPT ;  /* 0x000000012b00788c */ /* 0x000fe4000bf25270 */
[----:B------:R-:W-:Y:S01]  /*5790*/  UISETP.NE.AND UP2, UPT, UR42, 0x1, UPT ;  /* 0x000000012a00788c */ /* 0x000fe2000bf45270 */
[----:B------:R-:W-:Y:S02]  /*57a0*/  UMOV UR4, UR5 ;  /* 0x0000000500047c82 */ /* 0x000fe40008000000 */
[----:B--2---:R-:W-:Y:S03]  /*57b0*/  USHF.R.U32.HI UR5, URZ, UR12, UR4 ;  /* 0x0000000cff057299 */ /* 0x004fe60008011604 */
[----:B------:R-:W-:Y:S02]  /*57c0*/  UMOV UR4, UR7 ;  /* 0x0000000700047c82 */ /* 0x000fe40008000000 */
[----:B------:R-:W-:Y:S02]  /*57d0*/  USHF.R.U32.HI UR7, URZ, UR53, UR4 ;  /* 0x00000035ff077299 */ /* 0x000fe40008011604 */
[----:B------:R-:W-:Y:S02]  /*57e0*/  USEL UR4, UR58, UR5, !UP0 ;  /* 0x000000053a047287 */ /* 0x000fe4000c000000 */
[----:B------:R-:W-:Y:S01]  /*57f0*/  USEL UR7, UR59, UR7, !UP1 ;  /* 0x000000073b077287 */ /* 0x000fe2000c800000 */
[----:B------:R-:W-:Y:S01]  /*5800*/  UMOV UR5, UR9 ;  /* 0x0000000900057c82 */ /* 0x000fe20008000000 */
[----:B------:R-:W-:Y:S02]  /*5810*/  UIMAD.WIDE.U32 UR8, UR4, UR40, URZ ;  /* 0x00000028040872a5 */ /* 0x000fe4000f8e00ff */
[----:B------:R-:W-:Y:S03]  /*5820*/  USHF.R.U32.HI UR6, URZ, UR12, UR5 ;  /* 0x0000000cff067299 */ /* 0x000fe60008011605 */
[----:B------:R-:W-:Y:S01]  /*5830*/  UMOV UR5, UR11 ;  /* 0x0000000b00057c82 */ /* 0x000fe20008000000 */
[----:B------:R-:W-:Y:S02]  /*5840*/  UIMAD.WIDE.U32 UR10, UR7, UR40, URZ ;  /* 0x00000028070a72a5 */ /* 0x000fe4000f8e00ff */
[----:B------:R-:W-:Y:S02]  /*5850*/  USHF.R.U32.HI UR12, URZ, UR53, UR5 ;  /* 0x00000035ff0c7299 */ /* 0x000fe40008011605 */
[----:B------:R-:W-:Y:S01]  /*5860*/  USEL UR6, UR37, UR6, !UP0 ;  /* 0x0000000625067287 */ /* 0x000fe2000c000000 */
[----:B------:R-:W-:Y:S02]  /*5870*/  UMOV UR5, UR9 ;  /* 0x0000000900057c82 */ /* 0x000fe40008000000 */
[----:B------:R-:W-:Y:S01]  /*5880*/  UMOV UR10, UR11 ;  /* 0x0000000b000a7c82 */ /* 0x000fe20008000000 */
[----:B------:R-:W-:Y:S02]  /*5890*/  @UP2 USHF.R.U32.HI UR4, URZ, UR41, UR5 ;  /* 0x00000029ff042299 */ /* 0x000fe40008011605 */
[----:B------:R-:W-:Y:S02]  /*58a0*/  @UP2 USHF.R.U32.HI UR7, URZ, UR41, UR10 ;  /* 0x00000029ff072299 */ /* 0x000fe4000801160a */
[----:B------:R-:W-:Y:S02]  /*58b0*/  UIMAD UR4, UR42, UR4, URZ ;  /* 0x000000042a0472a4 */ /* 0x000fe4000f8e02ff */
        /* <DEDUP_REMOVED lines=8> */
[----:B------:R-:W-:Y:S02]  /*5940*/  USEL UR11, UR6, UR4, !UP2 ;  /* 0x00000004060b7287 */ /* 0x000fe4000d000000 */
[----:B------:R-:W-:Y:S02]  /*5950*/  UIADD3 UR8, UPT, UPT, -UR5, URZ, URZ ;  /* 0x000000ff05087290 */ /* 0x000fe4000fffe1ff */
[----:B------:R-:W-:Y:S01]  /*5960*/  UIADD3 UR10, UPT, UPT, -UR11, URZ, URZ ;  /* 0x000000ff0b0a7290 */ /* 0x000fe2000fffe1ff */
[----:B------:R-:W-:Y:S01]  /*5970*/  @!UP0 UMOV UR4, UR9 ;  /* 0x0000000900048c82 */ /* 0x000fe20008000000 */
[----:B------:R-:W-:Y:S02]  /*5980*/  UIADD3 UR9, UPT, UPT, -UR6, URZ, URZ ;  /* 0x000000ff06097290 */ /* 0x000fe4000fffe1ff */
[----:B------:R-:W-:Y:S02]  /*5990*/  @!UP0 USHF.R.U32.HI UR4, URZ, UR41, UR4 ;  /* 0x00000029ff048299 */ /* 0x000fe40008011604 */
[----:B------:R-:W-:Y:S02]  /*59a0*/  UIMAD UR10, UR42, UR10, UR6 ;  /* 0x0000000a2a0a72a4 */ /* 0x000fe4000f8e0206 */
[----:B------:R-:W-:Y:S04]  /*59b0*/  @!UP0 USEL UR4, UR5, UR4, !UP2 ;  /* 0x0000000405048287 */ /* 0x000fe8000d000000 */
[----:B------:R-:W-:Y:S02]  /*59c0*/  @!UP0 UIMAD UR10, UR7, UR10, UR4 ;  /* 0x0000000a070a82a4 */ /* 0x000fe4000f8e0204 */
[----:B------:R-:W-:Y:S02]  /*59d0*/  @!UP0 UIADD3 UR11, UPT, UPT, UR11, -UR4, URZ ;  /* 0x800000040b0b8290 */ /* 0x000fe4000fffe0ff */
[----:B------:R-:W-:Y:S02]  /*59e0*/  UIMAD UR7, UR43, UR8, UR38 ;  /* 0x000000082b0772a4 */ /* 0x000fe4000f8e0226 */
[----:B------:R-:W-:Y:S02]  /*59f0*/  @!UP0 UIMAD UR6, UR11, UR42, UR5 ;  /* 0x0000002a0b0682a4 */ /* 0x000fe4000f8e0205 */
[----:B------:R-:W-:Y:S01]  /*5a00*/  UIMAD UR4, UR54, UR9, UR37 ;  /* 0x00000009360472a4 */ /* 0x000fe2000f8e0225 */
[----:B------:R-:W-:Y:S02]  /*5a10*/  @!UP0 UMOV UR5, UR10 ;  /* 0x0000000a00058c82 */ /* 0x000fe40008000000 */
[----:B------:R-:W-:Y:S02]  /*5a20*/  UIMAD UR38, UR5, UR43, UR7 ;  /* 0x0000002b052672a4 */ /* 0x000fe4000f8e0207 */
[----:B------:R-:W-:Y:S11]  /*5a30*/  UIMAD UR37, UR6, UR54, UR4 ;  /* 0x00000036062572a4 */ /* 0x000ff6000f8e0204 */
[----:B------:R-:W-:Y:S01]  /*5a40*/  @!UPT UIADD3 URZ, UPT, UPT, URZ, URZ, URZ ;  /* 0x000000fffffff290 */ /* 0x000fe2000fffe0ff */
.L_x_96:
[----:B------:R-:W-:Y:S01]  /*5a50*/  UISETP.NE.AND UP0, UPT, UR39, 0x1, UPT ;  /* 0x000000012700788c */ /* 0x000fe2000bf05270 */
[----:B------:R-:W-:Y:S01]  /*5a60*/  LOP3.LUT P0, RZ, R57, 0x1b0, RZ, 0xc0, !PT ;  /* 0x000001b039ff7812 */ /* 0x000fe2000780c0ff */
[----:B------:R-:W-:Y:S01]  /*5a70*/  USHF.L.U32 UR50, UR16, 0x7, URZ ;  /* 0x0000000710327899 */ /* 0x000fe200080006ff */
[----:B------:R-:W-:Y:S01]  /*5a80*/  BSSY.RECONVERGENT B6, `(.L_x_97) ;  /* 0x0000034000067945 */ /* 0x000fe20003800200 */
[----:B------:R-:W-:Y:S01]  /*5a90*/  USHF.L.U32 UR49, UR20, 0x6, URZ ;  /* 0x0000000614317899 */ /* 0x000fe200080006ff */
[----:B------:R-:W-:Y:S06]  /*5aa0*/  IADD3 R59, PT, PT, R59, 0x1, RZ ;  /* 0x000000013b3b7810 */ /* 0x000fec0007ffe0ff */
[----:B------:R-:W2:Y:S01]  /*5ab0*/  @!UP0 LDCU.128 UR12, c[0x0][0xb10] ;  /* 0x00016200ff0c87ac */ /* 0x000ea20008000c00 */
[----:B------:R-:W3:Y:S01]  /*5ac0*/  @!UP0 LDCU UR5, c[0x0][0xb0c] ;  /* 0x00016180ff0587ac */ /* 0x000ee20008000800 */
[----:B------:R-:W4:Y:S01]  /*5ad0*/  @!UP0 LDCU UR10, c[0x0][0xb20] ;  /* 0x00016400ff0a87ac */ /* 0x000f220008000800 */
[----:B--2---:R-:W-:Y:S02]  /*5ae0*/  UIMAD.WIDE.U32 UR8, UR38, UR12, URZ ;  /* 0x0000000c260872a5 */ /* 0x004fe4000f8e00ff */
[----:B------:R-:W-:Y:S02]  /*5af0*/  UIMAD.WIDE.U32 UR6, UR37, UR15, URZ ;  /* 0x0000000f250672a5 */ /* 0x000fe4000f8e00ff */
[----:B------:R-:W-:Y:S03]  /*5b00*/  @!UP0 UISETP.NE.AND UP1, UPT, UR14, 0x1, UPT ;  /* 0x000000010e00888c */ /* 0x000fe6000bf25270 */
[----:B------:R-:W-:Y:S01]  /*5b10*/  @!UP0 UMOV UR4, UR9 ;  /* 0x0000000900048c82 */ /* 0x000fe20008000000 */
[----:B---3--:R-:W-:Y:S02]  /*5b20*/  @!UP0 UISETP.NE.AND UP2, UPT, UR5, 0x1, UPT ;  /* 0x000000010500888c */ /* 0x008fe4000bf45270 */
[----:B------:R-:W-:Y:S01]  /*5b30*/  @!UP0 USHF.R.U32.HI UR4, URZ, UR13, UR4 ;  /* 0x0000000dff048299 */ /* 0x000fe20008011604 */
[----:B------:R-:W-:Y:S02]  /*5b40*/  @!UP0 UMOV UR6, UR7 ;  /* 0x0000000700068c82 */ /* 0x000fe40008000000 */
[----:B----4-:R-:W-:Y:S02]  /*5b50*/  @!UP0 USHF.R.U32.HI UR6, URZ, UR10, UR6 ;  /* 0x0000000aff068299 */ /* 0x010fe40008011606 */
[----:B------:R-:W-:Y:S02]  /*5b60*/  @!UP0 USEL UR7, UR38, UR4, !UP2 ;  /* 0x0000000426078287 */ /* 0x000fe4000d000000 */
[----:B------:R-:W-:Y:S04]  /*5b70*/  @!UP0 USEL UR6, UR37, UR6, !UP1 ;  /* 0x0000000625068287 */ /* 0x000fe8000c800000 */
[----:B------:R-:W-:Y:S02]  /*5b80*/  @!UP0 UIADD3 UR4, UPT, UPT, -UR7, UR6, URZ ;  /* 0x0000000607048290 */ /* 0x000fe4000fffe1ff */
[----:B------:R-:W-:Y:S02]  /*5b90*/  @!UP0 UIADD3 UR6, UPT, UPT, UR7, -UR6, URZ ;  /* 0x8000000607068290 */ /* 0x000fe4000fffe0ff */
[----:B------:R-:W-:Y:S02]  /*5ba0*/  @!UP0 UIMAD UR38, UR4, UR5, UR38 ;  /* 0x00000005042682a4 */ /* 0x000fe4000f8e0226 */
[----:B------:R-:W-:Y:S01]  /*5bb0*/  @!UP0 UIMAD UR37, UR6, UR14, UR37 ;  /* 0x0000000e062582a4 */ /* 0x000fe2000f8e0225 */
[----:B------:R-:W-:Y:S11]  /*5bc0*/  @!P0 BRA `(.L_x_98) ;  /* 0x00000000007c8947 */ /* 0x000ff60003800000 */
[----:B------:R-:W2:Y:S01]  /*5bd0*/  LDCU.64 UR8, c[0x4][0x80] ;  /* 0x01001000ff0877ac */ /* 0x000ea20008000a00 */
[----:B------:R-:W-:Y:S01]  /*5be0*/  MOV R2, 0x0 ;  /* 0x0000000000027802 */ /* 0x000fe20000000f00 */
[----:B------:R-:W-:Y:S02]  /*5bf0*/  HFMA2 R12, -RZ, RZ, 0, 5.9604644775390625e-08 ;  /* 0x00000001ff0c7431 */ /* 0x000fe400000001ff */
[----:B------:R-:W-:Y:S01]  /*5c00*/  IMAD.MOV.U32 R8, RZ, RZ, 0x70 ;  /* 0x00000070ff087424 */ /* 0x000fe200078e00ff */
[----:B------:R3:W4:Y:S01]  /*5c10*/  LDC.64 R14, c[0x4][R2] ;  /* 0x01000000020e7b82 */ /* 0x0007220000000a00 */
[----:B------:R-:W1:Y:S01]  /*5c20*/  LDCU.64 UR6, c[0x4][0x88] ;  /* 0x01001100ff0677ac */ /* 0x000e620008000a00 */
[----:B------:R-:W-:Y:S01]  /*5c30*/  IMAD.MOV.U32 R13, RZ, RZ, RZ ;  /* 0x000000ffff0d7224 */ /* 0x000fe200078e00ff */
[----:B------:R-:W1:Y:S01]  /*5c40*/  LDCU.64 UR4, c[0x4][0x8] ;  /* 0x01000100ff0477ac */ /* 0x000e620008000a00 */
[----:B--2---:R-:W-:Y:S01]  /*5c50*/  MOV R5, UR9 ;  /* 0x0000000900057c02 */ /* 0x004fe20008000f00 */
[----:B------:R-:W-:Y:S01]  /*5c60*/  IMAD.U32 R4, RZ, RZ, UR8 ;  /* 0x00000008ff047e24 */ /* 0x000fe2000f8e00ff */
[----:B-1----:R-:W-:Y:S01]  /*5c70*/  MOV R7, UR7 ;  /* 0x0000000700077c02 */ /* 0x002fe20008000f00 */
[----:B------:R-:W-:Y:S01]  /*5c80*/  IMAD.U32 R6, RZ, RZ, UR6 ;  /* 0x00000006ff067e24 */ /* 0x000fe2000f8e00ff */
[----:B------:R-:W-:Y:S01]  /*5c90*/  MOV R11, UR5 ;  /* 0x00000005000b7c02 */ /* 0x000fe20008000f00 */
[----:B------:R-:W-:Y:S02]  /*5ca0*/  IMAD.U32 R10, RZ, RZ, UR4 ;  /* 0x00000004ff0a7e24 */ /* 0x000fe4000f8e00ff */
[----:B------:R-:W-:Y:S07]  /*5cb0*/  LEPC R20, `(.L_x_99) ;  /* 0x000000001014794e */ /* 0x000fee0000000000 */
[----:B---345:R-:W-:Y:S05]  /*5cc0*/  CALL.ABS.NOINC R14 ;  /* 0x000000000e007343 */ /* 0x038fea0003c00000 */
.L_x_99:
[----:B------:R-:W1:Y:S01]  /*5cd0*/  LDCU.64 UR8, c[0x4][0x80] ;  /* 0x01001000ff0877ac */ /* 0x000e620008000a00 */
[----:B------:R-:W2:Y:S01]  /*5ce0*/  LDC.64 R2, c[0x4][R2] ;  /* 0x0100000002027b82 */ /* 0x000ea20000000a00 */
[----:B------:R-:W-:Y:S02]  /*5cf0*/  HFMA2 R12, -RZ, RZ, 0, 5.9604644775390625e-08 ;  /* 0x00000001ff0c7431 */ /* 0x000fe400000001ff */
[----:B------:R-:W-:Y:S02]  /*5d00*/  IMAD.MOV.U32 R8, RZ, RZ, 0x70 ;  /* 0x00000070ff087424 */ /* 0x000fe400078e00ff */
[----:B------:R-:W-:Y:S01]  /*5d10*/  IMAD.MOV.U32 R13, RZ, RZ, RZ ;  /* 0x000000ffff0d7224 */ /* 0x000fe200078e00ff */
[----:B------:R-:W3:Y:S01]  /*5d20*/  LDCU.64 UR6, c[0x4][0x88] ;  /* 0x01001100ff0677ac */ /* 0x000ee20008000a00 */
[----:B------:R-:W4:Y:S01]  /*5d30*/  LDCU.64 UR4, c[0x4][0x8] ;  /* 0x01000100ff0477ac */ /* 0x000f220008000a00 */
[----:B-1----:R-:W-:Y:S02]  /*5d40*/  MOV R4, UR8 ;  /* 0x0000000800047c02 */ /* 0x002fe40008000f00 */
[----:B------:R-:W-:Y:S02]  /*5d50*/  MOV R5, UR9 ;  /* 0x0000000900057c02 */ /* 0x000fe40008000f00 */
[----:B---3--:R-:W-:Y:S01]  /*5d60*/  MOV R7, UR7 ;  /* 0x0000000700077c02 */ /* 0x008fe20008000f00 */
[----:B------:R-:W-:Y:S01]  /*5d70*/  IMAD.U32 R6, RZ, RZ, UR6 ;  /* 0x00000006ff067e24 */ /* 0x000fe2000f8e00ff */
[----:B----4-:R-:W-:Y:S01]  /*5d80*/  MOV R11, UR5 ;  /* 0x00000005000b7c02 */ /* 0x010fe20008000f00 */
[----:B------:R-:W-:Y:S02]  /*5d90*/  IMAD.U32 R10, RZ, RZ, UR4 ;  /* 0x00000004ff0a7e24 */ /* 0x000fe4000f8e00ff */
[----:B------:R-:W-:Y:S07]  /*5da0*/  LEPC R20, `(.L_x_98) ;  /* 0x000000001014794e */ /* 0x000fee0000000000 */
[----:B--2---:R-:W-:Y:S05]  /*5db0*/  CALL.ABS.NOINC R2 ;  /* 0x0000000002007343 */ /* 0x004fea0003c00000 */
.L_x_98:
[----:B------:R-:W-:Y:S05]  /*5dc0*/  BSYNC.RECONVERGENT B6 ;  /* 0x0000000000067941 */ /* 0x000fea0003800200 */
.L_x_97:
[----:B------:R-:W-:Y:S01]  /*5dd0*/  R2UR UR4, R56 ;  /* 0x00000000380472ca */ /* 0x000fe200000e0000 */
[----:B------:R-:W-:Y:S01]  /*5de0*/  UISETP.NE.U32.AND UP0, UPT, UR62, URZ, UPT ;  /* 0x000000ff3e00728c */ /* 0x000fe2000bf05070 */
[----:B------:R-:W-:Y:S02]  /*5df0*/  ISETP.NE.U32.AND P4, PT, R50, RZ, PT ;  /* 0x000000ff3200720c */ /* 0x000fe40003f85070 */
[----:B------:R-:W-:Y:S01]  /*5e00*/  ISETP.NE.U32.AND P2, PT, RZ, UR56, PT ;  /* 0x00000038ff007c0c */ /* 0x000fe2000bf45070 */
[----:B------:R-:W-:Y:S01]  /*5e10*/  UISETP.NE.AND.EX UP1, UPT, UR63, URZ, UPT, UP0 ;  /* 0x000000ff3f00728c */ /* 0x000fe2000bf25300 */
[----:B------:R-:W-:Y:S01]  /*5e20*/  ISETP.NE.AND.EX P4, PT, R51, RZ, PT, P4 ;  /* 0x000000ff3300720c */ /* 0x000fe20003f85340 */
[----:B------:R-:W-:Y:S01]  /*5e30*/  UPLOP3.LUT UP0, UPT, UPT, UPT, UPT, 0x40, 0x4 ;  /* 0x000000000004789c */ /* 0x000fe20003f0e870 */
[----:B------:R-:W-:Y:S05]  /*5e40*/  ISETP.NE.AND.EX P2, PT, RZ, UR57, PT, P2 ;  /* 0x00000039ff007c0c */ /* 0x000fea000bf45320 */
[----:B------:R-:W-:Y:S06]  /*5e50*/  UISETP.NE.AND UP2, UPT, UR4, URZ, UPT ;  /* 0x000000ff0400728c */ /* 0x000fec000bf45270 */
[----:B------:R-:W-:Y:S05]  /*5e60*/  PLOP3.LUT P1, PT, PT, PT, UP2, 0x80, 0x8 ;  /* 0x000000000008781c */ /* 0x000fea0003f2f028 */
[----:B------:R-:W-:Y:S06]  /*5e70*/  @UP2 UPLOP3.LUT UP0, UPT, UPT, UPT, UP1, 0x80, 0x8 ;  /* 0x000000000008289c */ /* 0x000fec0003f0f010 */
[----:B------:R-:W-:Y:S01]  /*5e80*/  PLOP3.LUT P0, PT, PT, PT, UP0, 0x80, 0x8 ;  /* 0x000000000008781c */ /* 0x000fe20003f0f008 */
[----:B------:R-:W-:Y:S01]  /*5e90*/  @!UPT UIADD3 URZ, UPT, UPT, URZ, URZ, URZ ;  /* 0x000000fffffff290 */ /* 0x000fe2000fffe0ff */
[----:B------:R-:W-:Y:S11]  /*5ea0*/  BRA.U !UP1, `(.L_x_100) ;  /* 0x00000001093c7547 */ /* 0x000ff6000b800000 */
[----:B------:R-:W-:Y:S01]  /*5eb0*/  UISETP.NE.U32.AND UP0, UPT, UR56, URZ, UPT ;  /* 0x000000ff3800728c */ /* 0x000fe2000bf05070 */
[----:B-1----:R-:W-:Y:S01]  /*5ec0*/  HFMA2 R0, -RZ, RZ, 0, 5.9604644775390625e-08 ;  /* 0x00000001ff007431 */ /* 0x002fe200000001ff */
[----:B------:R-:W1:Y:S01]  /*5ed0*/  LDCU.64 UR8, c[0x0][0x358] ;  /* 0x00006b00ff0877ac */ /* 0x000e620008000a00 */
[----:B------:R-:W-:Y:S01]  /*5ee0*/  IMAD.MOV.U32 R52, RZ, RZ, 0x1 ;  /* 0x00000001ff347424 */ /* 0x000fe200078e00ff */
[----:B------:R-:W-:Y:S06]  /*5ef0*/  UISETP.NE.AND.EX UP0, UPT, UR57, URZ, UPT, UP0 ;  /* 0x000000ff3900728c */ /* 0x000fec000bf05300 */
[----:B------:R-:W-:Y:S05]  /*5f00*/  PLOP3.LUT P3, PT, PT, PT, UP0, 0x80, 0x8 ;  /* 0x000000000008781c */ /* 0x000fea0003f6f008 */
[----:B------:R-:W2:Y:S01]  /*5f10*/  @UP0 LDCU.64 UR4, c[0x0][0x888] ;  /* 0x00011100ff0407ac */ /* 0x000ea20008000a00 */
[----:B------:R-:W-:Y:S07]  /*5f20*/  @UP0 UIMAD UR6, UR36, UR62, URZ ;  /* 0x0000003e240602a4 */ /* 0x000fee000f8e02ff */
[----:B------:R-:W-:Y:S01]  /*5f30*/  @!P3 PRMT R52, R0, 0x7610, R52 ;  /* 0x000076100034b816 */ /* 0x000fe20000000034 */
[----:B--2---:R-:W-:Y:S06]  /*5f40*/  @UP0 UIMAD.WIDE UR4, UR6, 0x4, UR4 ;  /* 0x00000004060408a5 */ /* 0x004fec000f8e0204 */
[----:B------:R-:W-:Y:S01]  /*5f50*/  IMAD.U32 R2, RZ, RZ, UR4 ;  /* 0x00000004ff027e24 */ /* 0x000fe2000f8e00ff */
[----:B------:R-:W-:Y:S04]  /*5f60*/  MOV R3, UR5 ;  /* 0x0000000500037c02 */ /* 0x000fe80008000f00 */
[----:B------:R-:W2:Y:S01]  /*5f70*/  @!UP0 LDCU UR4, c[0x0][0x880] ;  /* 0x00011000ff0487ac */ /* 0x000ea20008000800 */
[----:B-1---5:R3:W5:Y:S02]  /*5f80*/  @P3 LDG.E R27, desc[UR8][R2.64] ;  /* 0x00000008021b3981 */ /* 0x022764000c1e1900 */
[----:B--23--:R-:W-:Y:S02]  /*5f90*/  @!P3 IMAD.U32 R27, RZ, RZ, UR4 ;  /* 0x00000004ff1bbe24 */ /* 0x00cfe4000f8e00ff */
.L_x_100:
[----:B------:R-:W-:Y:S05]  /*5fa0*/  @!P4 BRA `(.L_x_101) ;  /* 0x000000000024c947 */ /* 0x000fea0003800000 */
[----:B------:R-:W-:Y:S01]  /*5fb0*/  ISETP.NE.U32.AND P3, PT, R48, RZ, PT ;  /* 0x000000ff3000720c */ /* 0x000fe20003f65070 */
[----:B------:R-:W2:Y:S03]  /*5fc0*/  LDCU.64 UR4, c[0x0][0x358] ;  /* 0x00006b00ff0477ac */ /* 0x000ea60008000a00 */
[----:B------:R-:W-:Y:S11]  /*5fd0*/  ISETP.NE.AND.EX P3, PT, R49, RZ, PT, P3 ;  /* 0x000000ff3100720c */ /* 0x000ff60003f65330 */
[----:B------:R-:W-:Y:S02]  /*5fe0*/  @!UPT UIADD3 URZ, UPT, UPT, URZ, URZ, URZ ;  /* 0x000000fffffff290 */ /* 0x000fe4000fffe0ff */
[----:B------:R-:W3:Y:S01]  /*5ff0*/  @P3 LDC.64 R2, c[0x0][0x8a8] ;  /* 0x00022a00ff023b82 */ /* 0x000ee20000000a00 */
[----:B-1----:R-:W-:Y:S04]  /*6000*/  @P3 IMAD R0, R50, UR36, RZ ;  /* 0x0000002432003c24 */ /* 0x002fe8000f8e02ff */
[----:B---3--:R-:W-:Y:S05]  /*6010*/  @P3 IMAD.WIDE R2, R0, 0x4, R2 ;  /* 0x0000000400023825 */ /* 0x008fea00078e0202 */
[----:B--2--5:R2:W5:Y:S02]  /*6020*/  @P3 LDG.E R24, desc[UR4][R2.64] ;  /* 0x0000000402183981 */ /* 0x024564000c1e1900 */
[----:B--2---:R-:W3:Y:S02]  /*6030*/  @!P3 LDC R24, c[0x0][0x8a0] ;  /* 0x00022800ff18bb82 */ /* 0x004ee40000000800 */
.L_x_101:
[----:B-----5:R-:W-:Y:S01]  /*6040*/  FSETP.NEU.AND P3, PT, R27, RZ, PT ;  /* 0x000000ff1b00720b */ /* 0x020fe20003f6d000 */
[----:B------:R-:W-:Y:S01]  /*6050*/  BSSY B1, `(.L_x_102) ;  /* 0x0000039000017945 */ /* 0x000fe20003800000 */
[----:B------:R-:W-:Y:S01]  /*6060*/  SEL R3, RZ, 0xffffffff, P2 ;  /* 0xffffffffff037807 */ /* 0x000fe20001000000 */
[----:B------:R-:W-:Y:S01]  /*6070*/  IMAD.MOV.U32 R72, RZ, RZ, 0x1 ;  /* 0x00000001ff487424 */ /* 0x000fe200078e00ff */
[----:B------:R-:W-:Y:S01]  /*6080*/  @P1 LOP3.LUT P2, RZ, R52, 0xff, RZ, 0xc0, !PT ;  /* 0x000000ff34ff1812 */ /* 0x000fe2000784c0ff */
[C---:B------:R-:W-:Y:S01]  /*6090*/  IMAD R25, R22.reuse, 0x40, R23 ;  /* 0x0000004016197824 */ /* 0x040fe200078e0217 */
[----:B-1----:R-:W-:Y:S01]  /*60a0*/  @P1 SEL R0, RZ, 0xffffffff, P3 ;  /* 0xffffffffff001807 */ /* 0x002fe20001800000 */
[----:B------:R-:W-:Y:S01]  /*60b0*/  IMAD R60, R67, -0x10, R65 ;  /* 0xfffffff0433c7824 */ /* 0x000fe200078e0241 */
[----:B------:R-:W-:Y:S01]  /*60c0*/  LOP3.LUT R63, R63, 0x1, RZ, 0x3c, !PT ;  /* 0x000000013f3f7812 */ /* 0x000fe200078e3cff */
[----:B------:R-:W-:Y:S01]  /*60d0*/  IMAD.MOV.U32 R71, RZ, RZ, RZ ;  /* 0x000000ffff477224 */ /* 0x000fe200078e00ff */
[C---:B------:R-:W-:Y:S02]  /*60e0*/  @P0 SEL R0, R3.reuse, R0, !P2 ;  /* 0x0000000003000207 */ /* 0x040fe40005000000 */
[----:B------:R-:W-:Y:S02]  /*60f0*/  CS2R R38, SRZ ;  /* 0x0000000000267805 */ /* 0x000fe4000001ff00 */
[----:B------:R-:W-:Y:S02]  /*6100*/  LEA R70, R22, UR45, 0x3 ;  /* 0x0000002d16467c11 */ /* 0x000fe4000f8e18ff */
[----:B------:R-:W-:Y:S02]  /*6110*/  CS2R R36, SRZ ;  /* 0x0000000000247805 */ /* 0x000fe4000001ff00 */
[----:B------:R-:W-:Y:S02]  /*6120*/  @P1 LOP3.LUT R0, R0, 0x1, RZ, 0xc0, !PT ;  /* 0x0000000100001812 */ /* 0x000fe400078ec0ff */
[----:B------:R-:W-:Y:S02]  /*6130*/  CS2R R34, SRZ ;  /* 0x0000000000227805 */ /* 0x000fe4000001ff00 */
[----:B------:R-:W-:Y:S02]  /*6140*/  PLOP3.LUT P2, PT, PT, PT, UP1, 0x80, 0x8 ;  /* 0x000000000008781c */ /* 0x000fe40003f4f018 */
[----:B------:R-:W-:Y:S02]  /*6150*/  CS2R R32, SRZ ;  /* 0x0000000000207805 */ /* 0x000fe4000001ff00 */
[----:B------:R-:W-:Y:S02]  /*6160*/  ISETP.NE.U32.OR P5, PT, R0, 0x1, !P1 ;  /* 0x000000010000780c */ /* 0x000fe40004fa5470 */
[----:B------:R-:W-:Y:S02]  /*6170*/  CS2R R42, SRZ ;  /* 0x00000000002a7805 */ /* 0x000fe4000001ff00 */
[----:B------:R-:W-:Y:S02]  /*6180*/  LOP3.LUT P4, R58, R52, 0xff, RZ, 0xc0, !PT ;  /* 0x000000ff343a7812 */ /* 0x000fe4000788c0ff */
[----:B------:R-:W-:Y:S02]  /*6190*/  CS2R R40, SRZ ;  /* 0x0000000000287805 */ /* 0x000fe4000001ff00 */
[----:B------:R-:W-:Y:S02]  /*61a0*/  SEL R2, RZ, 0xffffffff, P3 ;  /* 0xffffffffff027807 */ /* 0x000fe40001800000 */
[----:B------:R-:W-:Y:S02]  /*61b0*/  CS2R R46, SRZ ;  /* 0x00000000002e7805 */ /* 0x000fe4000001ff00 */
[----:B------:R-:W-:Y:S02]  /*61c0*/  P2R R69, PR, RZ, 0x20 ;  /* 0x00000020ff457803 */ /* 0x000fe40000000000 */
[----:B------:R-:W-:Y:S02]  /*61d0*/  CS2R R44, SRZ ;  /* 0x00000000002c7805 */ /* 0x000fe4000001ff00 */
[----:B------:R-:W-:Y:S02]  /*61e0*/  @P2 SEL R2, R3, R2, !P4 ;  /* 0x0000000203022207 */ /* 0x000fe40006000000 */
[----:B------:R-:W-:Y:S02]  /*61f0*/  @P5 SHF.L.U32 R0, R63, 0x1f, RZ ;  /* 0x0000001f3f005819 */ /* 0x000fe400000006ff */
[----:B------:R-:W-:Y:S02]  /*6200*/  LOP3.LUT R2, R2, 0x1, RZ, 0xc0, !PT ;  /* 0x0000000102027812 */ /* 0x000fe400078ec0ff */
[----:B------:R1:W2:Y:S02]  /*6210*/  @P5 SYNCS.PHASECHK.TRANS64.TRYWAIT P1, [UR45+0x80], R0 ;  /* 0x00008000ff0055a7 */ /* 0x0002a4000802112d */
[----:B------:R-:W-:Y:S04]  /*6220*/  ISETP.NE.U32.AND P2, PT, R2, 0x1, PT ;  /* 0x000000010200780c */ /* 0x000fe80003f45070 */
[----:B------:R-:W-:Y:S02]  /*6230*/  P2R R73, PR, RZ, 0x4 ;  /* 0x00000004ff497803 */ /* 0x000fe40000000000 */
[----:B-1----:R-:W-:Y:S04]  /*6240*/  SHF.L.U32 R0, R62, 0x1f, RZ ;  /* 0x0000001f3e007819 */ /* 0x002fe800000006ff */
[----:B------:R1:W4:Y:S01]  /*6250*/  SYNCS.PHASECHK.TRANS64.TRYWAIT P0, [R70+URZ+0xf0], R0 ;  /* 0x0000f000460075a7 */ /* 0x00032200080011ff */
[----:B--2---:R-:W-:Y:S01]  /*6260*/  @P5 SEL R72, RZ, 0x1, !P1 ;  /* 0x00000001ff485807 */ /* 0x004fe20004800000 */
[----:B-1----:R-:W-:Y:S06]  /*6270*/  @!P5 BRA `(.L_x_103) ;  /* 0x000000000058d947 */ /* 0x002fec0003800000 */
[----:B------:R-:W-:Y:S01]  /*6280*/  IMAD.MOV.U32 R39, RZ, RZ, RZ ;  /* 0x000000ffff277224 */ /* 0x000fe200078e00ff */
[----:B------:R-:W-:Y:S01]  /*6290*/  ISETP.NE.AND P1, PT, R72, RZ, PT ;  /* 0x000000ff4800720c */ /* 0x000fe20003f25270 */
[----:B------:R-:W-:Y:S01]  /*62a0*/  BSSY B0, `(.L_x_104) ;  /* 0x000000c000007945 */ /* 0x000fe20003800000 */
[----:B------:R-:W-:Y:S02]  /*62b0*/  CS2R R46, SRZ ;  /* 0x00000000002e7805 */ /* 0x000fe4000001ff00 */
[----:B------:R-:W-:Y:S02]  /*62c0*/  CS2R R44, SRZ ;  /* 0x00000000002c7805 */ /* 0x000fe4000001ff00 */
[----:B------:R-:W-:Y:S02]  /*62d0*/  CS2R R42, SRZ ;  /* 0x00000000002a7805 */ /* 0x000fe4000001ff00 */
[----:B------:R-:W-:Y:S02]  /*62e0*/  CS2R R40, SRZ ;  /* 0x0000000000287805 */ /* 0x000fe4000001ff00 */
[----:B------:R-:W-:Y:S02]  /*62f0*/  CS2R R34, SRZ ;  /* 0x0000000000227805 */ /* 0x000fe4000001ff00 */
[----:B------:R-:W-:Y:S02]  /*6300*/  CS2R R32, SRZ ;  /* 0x0000000000207805 */ /* 0x000fe4000001ff00 */
[----:B------:R-:W-:Y:S01]  /*6310*/  CS2R R36, SRZ ;  /* 0x0000000000247805 */ /* 0x000fe2000001ff00 */
[----:B------:R-:W-:Y:S06]  /*6320*/  @P1 BRA `(.L_x_105) ;  /* 0x00000000000c1947 */ /* 0x000fec0003800000 */
[----:B------:R-:W-:Y:S04]  /*6330*/  SHF.L.U32 R3, R63, 0x1f, RZ ;  /* 0x0000001f3f037819 */ /* 0x000fe800000006ff */
[----:B------:R-:W1:Y:S02]  /*6340*/  SYNCS.PHASECHK.TRANS64.TRYWAIT P1, [UR45+0x80], R3 ;  /* 0x00008003ff0075a7 */ /* 0x000e64000802112d */
[----:B-1----:R-:W-:Y:S05]  /*6350*/  @!P1 BRA `(.L_x_106) ;  /* 0x0000003000dc9947 */ /* 0x002fea0003800000 */
.L_x_105:
[----:B------:R-:W-:Y:S05]  /*6360*/  BSYNC B0 ;  /* 0x0000000000007941 */ /* 0x000fea0003800000 */
.L_x_104:
[----:B------:R-:W-:Y:S01]  /*6370*/  ISETP.NE.AND P1, PT, R73, RZ, PT ;  /* 0x000000ff4900720c */ /* 0x000fe20003f25270 */
[----:B------:R-:W-:Y:S11]  /*6380*/  HFMA2 R71, -RZ, RZ, 0, 5.9604644775390625e-08 ;  /* 0x00000001ff477431 */ /* 0x000ff600000001ff */
[----:B------:R-:W-:Y:S01]  /*6390*/  @!UPT UIADD3 URZ, UPT, UPT, URZ, URZ, URZ ;  /* 0x000000fffffff290 */ /* 0x000fe2000fffe0ff */
[----:B------:R2:W1:Y:S04]  /*63a0*/  @P1 LDS.128 R44, [R66] ;  /* 0x00000000422c1984 */ /* 0x0004680000000c00 */
[----:B------:R2:W1:Y:S04]  /*63b0*/  @P1 LDS.128 R40, [R65+0x10] ;  /* 0x0000100041281984 */ /* 0x0004680000000c00 */
[----:B------:R2:W1:Y:S04]  /*63c0*/  @P1 LDS.128 R32, [R64+0x20] ;  /* 0x0000200040201984 */ /* 0x0004680000000c00 */
[----:B------:R2:W1:Y:S02]  /*63d0*/  @P1 LDS.128 R36, [R60+0x30] ;  /* 0x000030003c241984 */ /* 0x0004640000000c00 */
.L_x_103:
[----:B------:R-:W-:Y:S05]  /*63e0*/  BSYNC B1 ;  /* 0x0000000000017941 */ /* 0x000fea0003800000 */
.L_x_102:
[----:B-1----:R-:W-:Y:S04]  /*63f0*/  SHF.R.U32.HI R2, RZ, 0x15, R25 ;  /* 0x00000015ff027819 */ /* 0x002fe80000011619 */
[----:B------:R-:W-:Y:S01]  /*6400*/  LOP3.LUT P1, RZ, R2, 0x3, R53, 0x48, !PT ;  /* 0x0000000302ff7812 */ /* 0x000fe20007824835 */
[----:B------:R-:W-:Y:S01]  /*6410*/  @!UPT UIADD3 URZ, UPT, UPT, URZ, URZ, URZ ;  /* 0x000000fffffff290 */ /* 0x000fe2000fffe0ff */
[----:B----4-:R-:W-:Y:S11]  /*6420*/  @P0 BRA `(.L_x_107) ;  /* 0x0000000000080947 */ /* 0x010ff60003800000 */
[----:B------:R-:W1:Y:S02]  /*6430*/  SYNCS.PHASECHK.TRANS64.TRYWAIT P0, [R70+URZ+0xf0], R0 ;  /* 0x0000f000460075a7 */ /* 0x000e6400080011ff */
[----:B-1----:R-:W-:Y:S05]  /*6440*/  @!P0 BRA `(.L_x_108) ;  /* 0x0000003000b88947 */ /* 0x002fea0003800000 */
.L_x_107:
[----:B------:R-:W-:Y:S05]  /*6450*/  @!P1 BRA `(.L_x_109) ;  /* 0x0000000000409947 */ /* 0x000fea0003800000 */
[----:B------:R-:W4:Y:S01]  /*6460*/  LDCU.64 UR8, c[0x4][0x70] ;  /* 0x01000e00ff0877ac */ /* 0x000f220008000a00 */
[----:B------:R-:W-:Y:S01]  /*6470*/  MOV R3, 0x0 ;  /* 0x0000000000037802 */ /* 0x000fe20000000f00 */
[----:B------:R-:W-:Y:S02]  /*6480*/  HFMA2 R12, -RZ, RZ, 0, 5.9604644775390625e-08 ;  /* 0x00000001ff0c7431 */ /* 0x000fe400000001ff */
[----:B------:R-:W-:Y:S02]  /*6490*/  IMAD.MOV.U32 R8, RZ, RZ, 0x192 ;  /* 0x00000192ff087424 */ /* 0x000fe400078e00ff */
[----:B------:R-:W-:Y:S01]  /*64a0*/  IMAD.MOV.U32 R13, RZ, RZ, RZ ;  /* 0x000000ffff0d7224 */ /* 0x000fe200078e00ff */
[----:B------:R-:W5:Y:S01]  /*64b0*/  LDCU.64 UR6, c[0x4][0x78] ;  /* 0x01000f00ff0677ac */ /* 0x000f620008000a00 */
[----:B------:R-:W1:Y:S01]  /*64c0*/  LDC.64 R2, c[0x4][R3] ;  /* 0x0100000003027b82 */ /* 0x000e620000000a00 */
[----:B------:R-:W2:Y:S01]  /*64d0*/  LDCU.64 UR4, c[0x4][0x10] ;  /* 0x01000200ff0477ac */ /* 0x000ea20008000a00 */
[----:B----4-:R-:W-:Y:S01]  /*64e0*/  MOV R5, UR9 ;  /* 0x0000000900057c02 */ /* 0x010fe20008000f00 */
[----:B------:R-:W-:Y:S01]  /*64f0*/  IMAD.U32 R4, RZ, RZ, UR8 ;  /* 0x00000008ff047e24 */ /* 0x000fe2000f8e00ff */
[----:B-----5:R-:W-:Y:S01]  /*6500*/  MOV R7, UR7 ;  /* 0x0000000700077c02 */ /* 0x020fe20008000f00 */
[----:B------:R-:W-:Y:S01]  /*6510*/  IMAD.U32 R6, RZ, RZ, UR6 ;  /* 0x00000006ff067e24 */ /* 0x000fe2000f8e00ff */
[----:B--2---:R-:W-:Y:S01]  /*6520*/  MOV R11, UR5 ;  /* 0x00000005000b7c02 */ /* 0x004fe20008000f00 */
[----:B------:R-:W-:Y:S02]  /*6530*/  IMAD.U32 R10, RZ, RZ, UR4 ;  /* 0x00000004ff0a7e24 */ /* 0x000fe4000f8e00ff */
[----:B------:R-:W-:Y:S07]  /*6540*/  LEPC R20, `(.L_x_109) ;  /* 0x000000001014794e */ /* 0x000fee0000000000 */
[----:B-1-3--:R-:W-:Y:S05]  /*6550*/  CALL.ABS.NOINC R2 ;  /* 0x0000000002007343 */ /* 0x00afea0003c00000 */
.L_x_109:
[----:B------:R-:W-:Y:S01]  /*6560*/  LOP3.LUT R20, R44, 0xffffe000, RZ, 0xc0, !PT ;  /* 0xffffe0002c147812 */ /* 0x000fe200078ec0ff */
[----:B------:R-:W-:Y:S05]  /*6570*/  WARPSYNC.ALL ;  /* 0x0000000000007948 */ /* 0x000fea0003800000 */
[----:B------:R-:W-:Y:S01]  /*6580*/  R2UR UR4, R25 ;  /* 0x00000000190472ca */ /* 0x000fe200000e0000 */
[----:B------:R-:W-:Y:S01]  /*6590*/  BSSY.RECONVERGENT B0, `(.L_x_110) ;  /* 0x0000058000007945 */ /* 0x000fe20003800200 */
[----:B------:R-:W-:Y:S11]  /*65a0*/  ISETP.NE.AND P0, PT, R68, RZ, PT ;  /* 0x000000ff4400720c */ /* 0x000ff60003f05270 */
[----:B------:R-:W1:Y:S02]  /*65b0*/  LDTM.x16 R4, tmem[UR4] ;  /* 0x00000004000479ee */ /* 0x000e640008240000 */
[C---:B-1-3--:R-:W-:Y:S01]  /*65c0*/  FMUL R0, R24.reuse, R4 ;  /* 0x0000000418007220 */ /* 0x04afe20000400000 */
[C---:B------:R-:W-:Y:S01]  /*65d0*/  FMUL R2, R24.reuse, R5 ;  /* 0x0000000518027220 */ /* 0x040fe20000400000 */
[C---:B------:R-:W-:Y:S01]  /*65e0*/  FMUL R4, R24.reuse, R8 ;  /* 0x0000000818047220 */ /* 0x040fe20000400000 */
[C---:B------:R-:W-:Y:S01]  /*65f0*/  FMUL R5, R24.reuse, R9 ;  /* 0x0000000918057220 */ /* 0x040fe20000400000 */
[C---:B------:R-:W-:Y:S01]  /*6600*/  FMUL R8, R24.reuse, R12 ;  /* 0x0000000c18087220 */ /* 0x040fe20000400000 */
[C---:B------:R-:W-:Y:S01]  /*6610*/  FMUL R9, R24.reuse, R13 ;  /* 0x0000000d18097220 */ /* 0x040fe20000400000 */
[C---:B------:R-:W-:Y:S01]  /*6620*/  FMUL R12, R24.reuse, R16 ;  /* 0x00000010180c7220 */ /* 0x040fe20000400000 */
[----:B------:R-:W-:Y:S01]  /*6630*/  LOP3.LUT R16, R45, 0xffffe000, RZ, 0xc0, !PT ;  /* 0xffffe0002d107812 */ /* 0x000fe200078ec0ff */
[----:B------:R-:W-:Y:S01]  /*6640*/  FMUL R13, R24, R17 ;  /* 0x00000011180d7220 */ /* 0x000fe20000400000 */
[----:B------:R-:W-:Y:S01]  /*6650*/  LOP3.LUT R17, R46, 0xffffe000, RZ, 0xc0, !PT ;  /* 0xffffe0002e117812 */ /* 0x000fe200078ec0ff */
[----:B------:R-:W-:Y:S01]  /*6660*/  FFMA R28, R27, R20, R0 ;  /* 0x000000141b1c7223 */ /* 0x000fe20000000000 */
[----:B------:R-:W-:Y:S01]  /*6670*/  LOP3.LUT R0, R47, 0xffffe000, RZ, 0xc0, !PT ;  /* 0xffffe0002f007812 */ /* 0x000fe200078ec0ff */
[C---:B------:R-:W-:Y:S01]  /*6680*/  FMUL R3, R24.reuse, R6 ;  /* 0x0000000618037220 */ /* 0x040fe20000400000 */
[C---:B------:R-:W-:Y:S01]  /*6690*/  FMUL R6, R24.reuse, R10 ;  /* 0x0000000a18067220 */ /* 0x040fe20000400000 */
[C---:B------:R-:W-:Y:S01]  /*66a0*/  FMUL R7, R24.reuse, R7 ;  /* 0x0000000718077220 */ /* 0x040fe20000400000 */
[----:B------:R-:W-:Y:S01]  /*66b0*/  F2FP.TF32.F32.PACK_B R28, R28 ;  /* 0x0000001cff1c723e */ /* 0x000fe200024050ff */
[C---:B------:R-:W-:Y:S01]  /*66c0*/  FMUL R10, R24.reuse, R14 ;  /* 0x0000000e180a7220 */ /* 0x040fe20000400000 */
[----:B------:R-:W-:Y:S01]  /*66d0*/  FMUL R14, R24, R18 ;  /* 0x00000012180e7220 */ /* 0x000fe20000400000 */
[----:B------:R-:W-:Y:S01]  /*66e0*/  LOP3.LUT R18, R40, 0xffffe000, RZ, 0xc0, !PT ;  /* 0xffffe00028127812 */ /* 0x000fe200078ec0ff */
[----:B------:R-:W-:Y:S01]  /*66f0*/  FFMA R29, R27, R16, R2 ;  /* 0x000000101b1d7223 */ /* 0x000fe20000000002 */
[----:B------:R-:W-:Y:S01]  /*6700*/  LOP3.LUT R2, R41, 0xffffe000, RZ, 0xc0, !PT ;  /* 0xffffe00029027812 */ /* 0x000fe200078ec0ff */
[----:B------:R-:W-:Y:S01]  /*6710*/  FFMA R30, R27, R17, R3 ;  /* 0x000000111b1e7223 */ /* 0x000fe20000000003 */
[----:B------:R-:W-:Y:S01]  /*6720*/  LOP3.LUT R3, R43, 0xffffe000, RZ, 0xc0, !PT ;  /* 0xffffe0002b037812 */ /* 0x000fe200078ec0ff */
[C---:B------:R-:W-:Y:S01]  /*6730*/  FFMA R31, R27.reuse, R0, R7 ;  /* 0x000000001b1f7223 */ /* 0x040fe20000000007 */
[----:B------:R-:W-:Y:S01]  /*6740*/  LOP3.LUT R0, R42, 0xffffe000, RZ, 0xc0, !PT ;  /* 0xffffe0002a007812 */ /* 0x000fe200078ec0ff */
[C---:B------:R-:W-:Y:S01]  /*6750*/  FFMA R4, R27.reuse, R18, R4 ;  /* 0x000000121b047223 */ /* 0x040fe20000000004 */
[----:B------:R-:W-:Y:S01]  /*6760*/  F2FP.TF32.F32.PACK_B R29, R29 ;  /* 0x0000001dff1d723e */ /* 0x000fe200024050ff */
[C---:B------:R-:W-:Y:S01]  /*6770*/  FFMA R5, R27.reuse, R2, R5 ;  /* 0x000000021b057223 */ /* 0x040fe20000000005 */
[----:B------:R-:W-:Y:S01]  /*6780*/  FMUL R11, R24, R11 ;  /* 0x0000000b180b7220 */ /* 0x000fe20000400000 */
[----:B------:R-:W-:Y:S01]  /*6790*/  F2FP.TF32.F32.PACK_B R30, R30 ;  /* 0x0000001eff1e723e */ /* 0x000fe200024050ff */
[C---:B------:R-:W-:Y:S01]  /*67a0*/  FFMA R6, R27.reuse, R0, R6 ;  /* 0x000000001b067223 */ /* 0x040fe20000000006 */
[----:B------:R-:W-:Y:S01]  /*67b0*/  F2FP.TF32.F32.PACK_B R31, R31 ;  /* 0x0000001fff1f723e */ /* 0x000fe200024050ff */
[----:B------:R-:W-:Y:S01]  /*67c0*/  FFMA R7, R27, R3, R11 ;  /* 0x000000031b077223 */ /* 0x000fe2000000000b */
[----:B------:R-:W-:Y:S01]  /*67d0*/  LOP3.LUT R2, R32, 0xffffe000, RZ, 0xc0, !PT ;  /* 0xffffe00020027812 */ /* 0x000fe200078ec0ff */
[----:B------:R-:W-:Y:S01]  /*67e0*/  FMUL R15, R24, R15 ;  /* 0x0000000f180f7220 */ /* 0x000fe20000400000 */
[----:B------:R-:W-:Y:S01]  /*67f0*/  LOP3.LUT R16, R33, 0xffffe000, RZ, 0xc0, !PT ;  /* 0xffffe00021107812 */ /* 0x000fe200078ec0ff */
[----:B------:R1:W-:Y:S01]  /*6800*/  STS.128 [R66], R28 ;  /* 0x0000001c42007388 */ /* 0x0003e20000000c00 */
[----:B------:R-:W-:Y:S01]  /*6810*/  LOP3.LUT R0, R34, 0xffffe000, RZ, 0xc0, !PT ;  /* 0xffffe00022007812 */ /* 0x000fe200078ec0ff */
[----:B------:R-:W-:Y:S01]  /*6820*/  FFMA R8, R27, R2, R8 ;  /* 0x000000021b087223 */ /* 0x000fe20000000008 */
[----:B------:R-:W-:Y:S01]  /*6830*/  LOP3.LUT R2, R35, 0xffffe000, RZ, 0xc0, !PT ;  /* 0xffffe00023027812 */ /* 0x000fe200078ec0ff */
[C---:B------:R-:W-:Y:S01]  /*6840*/  FFMA R9, R27.reuse, R16, R9 ;  /* 0x000000101b097223 */ /* 0x040fe20000000009 */
[----:B------:R-:W-:Y:S01]  /*6850*/  F2FP.TF32.F32.PACK_B R4, R4 ;  /* 0x00000004ff04723e */ /* 0x000fe200024050ff */
[C---:B------:R-:W-:Y:S01]  /*6860*/  FFMA R10, R27.reuse, R0, R10 ;  /* 0x000000001b0a7223 */ /* 0x040fe2000000000a */
[----:B------:R-:W-:Y:S01]  /*6870*/  F2FP.TF32.F32.PACK_B R5, R5 ;  /* 0x00000005ff05723e */ /* 0x000fe200024050ff */
[----:B------:R-:W-:Y:S01]  /*6880*/  FFMA R11, R27, R2, R15 ;  /* 0x000000021b0b7223 */ /* 0x000fe2000000000f */
[----:B------:R-:W-:Y:S01]  /*6890*/  F2FP.TF32.F32.PACK_B R6, R6 ;  /* 0x00000006ff06723e */ /* 0x000fe200024050ff */
[----:B------:R-:W-:Y:S01]  /*68a0*/  FMUL R19, R24, R19 ;  /* 0x0000001318137220 */ /* 0x000fe20000400000 */
[----:B------:R-:W-:Y:S02]  /*68b0*/  F2FP.TF32.F32.PACK_B R7, R7 ;  /* 0x00000007ff07723e */ /* 0x000fe400024050ff */
[----:B------:R-:W-:Y:S02]  /*68c0*/  LOP3.LUT R3, R36, 0xffffe000, RZ, 0xc0, !PT ;  /* 0xffffe00024037812 */ /* 0x000fe400078ec0ff */
[----:B------:R-:W-:Y:S01]  /*68d0*/  LOP3.LUT R0, R37, 0xffffe000, RZ, 0xc0, !PT ;  /* 0xffffe00025007812 */ /* 0x000fe200078ec0ff */
[----:B------:R1:W-:Y:S01]  /*68e0*/  STS.128 [R65+0x10], R4 ;  /* 0x0000100441007388 */ /* 0x0003e20000000c00 */
        /* <DEDUP_REMOVED lines=8> */
[----:B------:R-:W-:Y:S02]  /*6970*/  F2FP.TF32.F32.PACK_B R10, R10 ;  /* 0x0000000aff0a723e */ /* 0x000fe400024050ff */
[----:B------:R-:W-:Y:S02]  /*6980*/  F2FP.TF32.F32.PACK_B R11, R11 ;  /* 0x0000000bff0b723e */ /* 0x000fe400024050ff */
[----:B------:R-:W-:Y:S02]  /*6990*/  F2FP.TF32.F32.PACK_B R12, R12 ;  /* 0x0000000cff0c723e */ /* 0x000fe400024050ff */
[----:B------:R-:W-:Y:S01]  /*69a0*/  F2FP.TF32.F32.PACK_B R13, R13 ;  /* 0x0000000dff0d723e */ /* 0x000fe200024050ff */
[----:B------:R1:W-:Y:S01]  /*69b0*/  STS.128 [R64+0x20], R8 ;  /* 0x0000200840007388 */ /* 0x0003e20000000c00 */
[----:B------:R-:W-:Y:S02]  /*69c0*/  F2FP.TF32.F32.PACK_B R14, R14 ;  /* 0x0000000eff0e723e */ /* 0x000fe400024050ff */
[----:B------:R-:W-:Y:S05]  /*69d0*/  F2FP.TF32.F32.PACK_B R15, R15 ;  /* 0x0000000fff0f723e */ /* 0x000fea00024050ff */
[----:B------:R1:W-:Y:S01]  /*69e0*/  STS.128 [R60+0x30], R12 ;  /* 0x0000300c3c007388 */ /* 0x0003e20000000c00 */
[----:B------:R-:W-:Y:S01]  /*69f0*/  @!PT LDS RZ, [RZ] ;  /* 0x00000000fffff984 */ /* 0x000fe20000000800 */
[----:B------:R-:W-:Y:S01]  /*6a00*/  @!PT LDS RZ, [RZ] ;  /* 0x00000000fffff984 */ /* 0x000fe20000000800 */
[----:B------:R-:W-:Y:S01]  /*6a10*/  @!PT LDS RZ, [RZ] ;  /* 0x00000000fffff984 */ /* 0x000fe20000000800 */
[----:B------:R-:W-:Y:S01]  /*6a20*/  @!PT LDS RZ, [RZ] ;  /* 0x00000000fffff984 */ /* 0x000fe20000000800 */
[----:B------:R3:W-:Y:S07]  /*6a30*/  MEMBAR.ALL.CTA ;  /* 0x0000000000007992 */ /* 0x0007ee0000008000 */
[----:B---3--:R-:W3:Y:S02]  /*6a40*/  FENCE.VIEW.ASYNC.S ;  /* 0x00000000000073c6 */ /* 0x008ee40000000000 */
[----:B---3--:R-:W-:Y:S06]  /*6a50*/  BAR.SYNC.DEFER_BLOCKING 0x1, 0x80 ;  /* 0x0042000000007b1d */ /* 0x008fec0000010000 */
[----:B------:R-:W-:Y:S05]  /*6a60*/  @P0 BRA `(.L_x_111) ;  /* 0x0000000000280947 */ /* 0x000fea0003800000 */
[----:B------:R-:W3:Y:S01]  /*6a70*/  LDCU.64 UR6, c[0x0][0x348] ;  /* 0x00006900ff0677ac */ /* 0x000ee20008000a00 */
[----:B------:R-:W-:Y:S01]  /*6a80*/  UIADD3 UR4, UPT, UPT, UR45, 0x200, URZ ;  /* 0x000002002d047890 */ /* 0x000fe2000fffe0ff */
[----:B------:R-:W-:Y:S05]  /*6a90*/  UMOV UR51, UR36 ;  /* 0x0000002400337c82 */ /* 0x000fea0008000000 */
[----:B------:R-:W-:Y:S04]  /*6aa0*/  MOV R57, UR4 ;  /* 0x0000000400397c02 */ /* 0x000fe80008000f00 */
[----:B------:R-:W-:Y:S01]  /*6ab0*/  R2UR UR48, R57 ;  /* 0x00000000393072ca */ /* 0x000fe200000e0000 */
[----:B---3--:R-:W-:Y:S04]  /*6ac0*/  UIADD3 UR4, UP0, UPT, UR6, 0x680, URZ ;  /* 0x0000068006047890 */ /* 0x008fe8000ff1e0ff */
[----:B------:R-:W-:Y:S09]  /*6ad0*/  UIADD3.X UR5, UPT, UPT, URZ, UR7, URZ, UP0, !UPT ;  /* 0x00000007ff057290 */ /* 0x000ff200087fe4ff */
[----:B------:R3:W-:Y:S01]  /*6ae0*/  UTMASTG.3D [UR48], [UR4] ;  /* 0x00000030040073b5 */ /* 0x0007e20008010000 */
[----:B------:R0:W-:Y:S01]  /*6af0*/  UTMACMDFLUSH ;  /* 0x00000000000079b7 */ /* 0x0001e20000000000 */
[----:B---3--:R-:W-:Y:S04]  /*6b00*/  DEPBAR.LE SB0, 0x1 ;  /* 0x000080400000791a */ /* 0x008fe80000000000 */
.L_x_111:
[----:B------:R-:W-:Y:S05]  /*6b10*/  BSYNC.RECONVERGENT B0 ;  /* 0x0000000000007941 */ /* 0x000fea0003800200 */
.L_x_110:
[----:B------:R-:W-:Y:S01]  /*6b20*/  BAR.SYNC.DEFER_BLOCKING 0x1, 0x80 ;  /* 0x0042000000007b1d */ /* 0x000fe20000010000 */
[----:B------:R-:W-:Y:S01]  /*6b30*/  ISETP.NE.AND P1, PT, R69, RZ, PT ;  /* 0x000000ff4500720c */ /* 0x000fe20003f25270 */
[----:B------:R-:W-:Y:S01]  /*6b40*/  UISETP.NE.AND UP0, UPT, UR47, URZ, UPT ;  /* 0x000000ff2f00728c */ /* 0x000fe2000bf05270 */
[----:B------:R-:W-:Y:S11]  /*6b50*/  LEA R2, R71, UR45, 0x3 ;  /* 0x0000002d47027c11 */ /* 0x000ff6000f8e18ff */
[----:B-1----:R-:W-:Y:S01]  /*6b60*/  @P1 SHF.L.U32 R4, R63, 0x1f, RZ ;  /* 0x0000001f3f041819 */ /* 0x002fe200000006ff */
[----:B------:R-:W-:Y:S06]  /*6b70*/  BRA.U !UP0, `(.L_x_112) ;  /* 0x0000000108247547 */ /* 0x000fec000b800000 */
[----:B------:R-:W1:Y:S01]  /*6b80*/  S2R R0, SR_CgaCtaId ;  /* 0x0000000000007919 */ /* 0x000e620000008800 */
[----:B------:R-:W-:Y:S01]  /*6b90*/  IMAD.U32 R3, RZ, RZ, UR46 ;  /* 0x0000002eff037e24 */ /* 0x000fe2000f8e00ff */
[----:B------:R-:W-:Y:S04]  /*6ba0*/  UIADD3 UR4, UPT, UPT, UR46, 0x1, URZ ;  /* 0x000000012e047890 */ /* 0x000fe8000fffe0ff */
[----:B------:R-:W-:Y:S01]  /*6bb0*/  @P1 LEA R3, R3, UR45, 0x3 ;  /* 0x0000002d03031c11 */ /* 0x000fe2000f8e18ff */
[----:B------:R-:W-:Y:S04]  /*6bc0*/  UISETP.NE.AND UP0, UPT, UR4, 0x4, UPT ;  /* 0x000000040400788c */ /* 0x000fe8000bf05270 */
[----:B------:R-:W-:Y:S01]  /*6bd0*/  @P1 VIADD R3, R3, 0xa0 ;  /* 0x000000a003031836 */ /* 0x000fe20000000000 */
[----:B------:R-:W-:Y:S04]  /*6be0*/  USEL UR46, UR4, URZ, UP0 ;  /* 0x000000ff042e7287 */ /* 0x000fe80008000000 */
[----:B-1----:R-:W-:Y:S04]  /*6bf0*/  @P1 PRMT R0, R0, 0x654, R3 ;  /* 0x0000065400001816 */ /* 0x002fe80000000003 */
[----:B------:R1:W-:Y:S04]  /*6c00*/  @P1 SYNCS.ARRIVE.TRANS64.RED.A1T0 RZ, [R0+URZ], RZ ;  /* 0x000000ff00ff19a7 */ /* 0x0003e800081004ff */
.L_x_112:
[----:B------:R-:W3:Y:S01]  /*6c10*/  @P1 SYNCS.PHASECHK.TRANS64.TRYWAIT P0, [R2+URZ+0x80], R4 ;  /* 0x00008004020015a7 */ /* 0x000ee200080011ff */
[----:B------:R-:W-:Y:S01]  /*6c20*/  BSSY B1, `(.L_x_113) ;  /* 0x0000016000017945 */ /* 0x000fe20003800000 */
[----:B---3--:R-:W-:Y:S03]  /*6c30*/  @P1 SEL R72, RZ, 0x1, !P0 ;  /* 0x00000001ff481807 */ /* 0x008fe60004000000 */
[----:B------:R-:W-:Y:S05]  /*6c40*/  @!P1 BRA `(.L_x_114) ;  /* 0x00000000004c9947 */ /* 0x000fea0003800000 */
[----:B------:R-:W-:Y:S01]  /*6c50*/  ISETP.NE.AND P0, PT, R72, RZ, PT ;  /* 0x000000ff4800720c */ /* 0x000fe20003f05270 */
[----:B------:R-:W-:Y:S01]  /*6c60*/  BSSY B0, `(.L_x_115) ;  /* 0x000000b000007945 */ /* 0x000fe20003800000 */
[----:B------:R-:W-:Y:S11]  /*6c70*/  ISETP.NE.AND P1, PT, R73, RZ, PT ;  /* 0x000000ff4900720c */ /* 0x000ff60003f25270 */
[----:B------:R-:W-:Y:S02]  /*6c80*/  @!UPT UIADD3 URZ, UPT, UPT, URZ, URZ, URZ ;  /* 0x000000fffffff290 */ /* 0x000fe4000fffe0ff */
[C---:B------:R-:W-:Y:S01]  /*6c90*/  @P1 IMAD R6, R71.reuse, 0x2000, R66 ;  /* 0x0000200047061824 */ /* 0x040fe200078e0242 */
[C---:B------:R-:W-:Y:S01]  /*6ca0*/  @P1 LEA R4, R71.reuse, R64, 0xd ;  /* 0x0000004047041211 */ /* 0x040fe200078e68ff */
[C---:B------:R-:W-:Y:S02]  /*6cb0*/  @P1 IMAD R5, R71.reuse, 0x2000, R65 ;  /* 0x0000200047051824 */ /* 0x040fe400078e0241 */
[----:B------:R-:W-:Y:S01]  /*6cc0*/  @P1 IMAD R3, R71, 0x2000, R60 ;  /* 0x0000200047031824 */ /* 0x000fe200078e023c */
[----:B------:R-:W-:Y:S06]  /*6cd0*/  @P0 BRA `(.L_x_116) ;  /* 0x00000000000c0947 */ /* 0x000fec0003800000 */
[----:B-1----:R-:W-:Y:S04]  /*6ce0*/  SHF.L.U32 R0, R63, 0x1f, RZ ;  /* 0x0000001f3f007819 */ /* 0x002fe800000006ff */
[----:B------:R-:W1:Y:S02]  /*6cf0*/  SYNCS.PHASECHK.TRANS64.TRYWAIT P0, [R2+URZ+0x80], R0 ;  /* 0x00008000020075a7 */ /* 0x000e6400080011ff */
[----:B-1----:R-:W-:Y:S05]  /*6d00*/  @!P0 BRA `(.L_x_117) ;  /* 0x00000028009c8947 */ /* 0x002fea0003800000 */
.L_x_116:
[----:B------:R-:W-:Y:S05]  /*6d10*/  BSYNC B0 ;  /* 0x0000000000007941 */ /* 0x000fea0003800000 */
.L_x_115:
[----:B------:R-:W-:Y:S02]  /*6d20*/  ISETP.NE.AND P0, PT, R73, RZ, PT ;  /* 0x000000ff4900720c */ /* 0x000fe40003f05270 */
[----:B------:R-:W-:Y:S11]  /*6d30*/  IADD3 R71, PT, PT, R71, 0x1, RZ ;  /* 0x0000000147477810 */ /* 0x000ff60007ffe0ff */
[----:B------:R3:W4:Y:S04]  /*6d40*/  @P0 LDS.128 R44, [R6] ;  /* 0x00000000062c0984 */ /* 0x0007280000000c00 */
[----:B------:R3:W1:Y:S04]  /*6d50*/  @P0 LDS.128 R40, [R5+0x10] ;  /* 0x0000100005280984 */ /* 0x0006680000000c00 */
[----:B------:R3:W1:Y:S04]  /*6d60*/  @P0 LDS.128 R32, [R4+0x20] ;  /* 0x0000200004200984 */ /* 0x0006680000000c00 */
[----:B------:R3:W1:Y:S02]  /*6d70*/  @P0 LDS.128 R36, [R3+0x30] ;  /* 0x0000300003240984 */ /* 0x0006640000000c00 */
.L_x_114:
[----:B------:R-:W-:Y:S05]  /*6d80*/  BSYNC B1 ;  /* 0x0000000000017941 */ /* 0x000fea0003800000 */
.L_x_113:
[----:B-1----:R-:W-:Y:S05]  /*6d90*/  VIADD R0, R25, 0x10 ;  /* 0x0000001019007836 */ /* 0x002fea0000000000 */
[----:B------:R-:W-:Y:S04]  /*6da0*/  SHF.R.U32.HI R0, RZ, 0x15, R0 ;  /* 0x00000015ff007819 */ /* 0x000fe80000011600 */
[----:B------:R-:W-:Y:S11]  /*6db0*/  LOP3.LUT P0, RZ, R0, 0x3, R53, 0x48, !PT ;  /* 0x0000000300ff7812 */ /* 0x000ff60007804835 */
[----:B------:R-:W-:Y:S02]  /*6dc0*/  @!UPT UIADD3 URZ, UPT, UPT, URZ, URZ, URZ ;  /* 0x000000fffffff290 */ /* 0x000fe4000fffe0ff */
[----:B------:R-:W-:Y:S05]  /*6dd0*/  @!P0 BRA `(.L_x_118) ;  /* 0x0000000000408947 */ /* 0x000fea0003800000 */
[----:B------:R-:W1:Y:S01]  /*6de0*/  LDCU.64 UR8, c[0x4][0x70] ;  /* 0x01000e00ff0877ac */ /* 0x000e620008000a00 */
[----:B---3--:R-:W-:Y:S01]  /*6df0*/  MOV R3, 0x0 ;  /* 0x0000000000037802 */ /* 0x008fe20000000f00 */
[----:B------:R-:W-:Y:S02]  /*6e00*/  HFMA2 R12, -RZ, RZ, 0, 5.9604644775390625e-08 ;  /* 0x00000001ff0c7431 */ /* 0x000fe400000001ff */
[----:B------:R-:W-:Y:S02]  /*6e10*/  IMAD.MOV.U32 R8, RZ, RZ, 0x192 ;  /* 0x00000192ff087424 */ /* 0x000fe400078e00ff */
[----:B------:R-:W-:Y:S01]  /*6e20*/  IMAD.MOV.U32 R13, RZ, RZ, RZ ;  /* 0x000000ffff0d7224 */ /* 0x000fe200078e00ff */
[----:B------:R-:W3:Y:S01]  /*6e30*/  LDCU.64 UR6, c[0x4][0x78] ;  /* 0x01000f00ff0677ac */ /* 0x000ee20008000a00 */
[----:B------:R-:W2:Y:S01]  /*6e40*/  LDC.64 R2, c[0x4][R3] ;  /* 0x0100000003027b82 */ /* 0x000ea20000000a00 */
[----:B------:R-:W5:Y:S01]  /*6e50*/  LDCU.64 UR4, c[0x4][0x10] ;  /* 0x01000200ff0477ac */ /* 0x000f620008000a00 */
[----:B-1----:R-:W-:Y:S01]  /*6e60*/  MOV R5, UR9 ;  /* 0x0000000900057c02 */ /* 0x002fe20008000f00 */
[----:B------:R-:W-:Y:S01]  /*6e70*/  IMAD.U32 R4, RZ, RZ, UR8 ;  /* 0x00000008ff047e24 */ /* 0x000fe2000f8e00ff */
[----:B---3--:R-:W-:Y:S01]  /*6e80*/  MOV R7, UR7 ;  /* 0x0000000700077c02 */ /* 0x008fe20008000f00 */
[----:B------:R-:W-:Y:S01]  /*6e90*/  IMAD.U32 R6, RZ, RZ, UR6 ;  /* 0x00000006ff067e24 */ /* 0x000fe2000f8e00ff */
[----:B-----5:R-:W-:Y:S01]  /*6ea0*/  MOV R11, UR5 ;  /* 0x00000005000b7c02 */ /* 0x020fe20008000f00 */
[----:B------:R-:W-:Y:S02]  /*6eb0*/  IMAD.U32 R10, RZ, RZ, UR4 ;  /* 0x00000004ff0a7e24 */ /* 0x000fe4000f8e00ff */
[----:B------:R-:W-:Y:S07]  /*6ec0*/  LEPC R20, `(.L_x_118) ;  /* 0x000000001014794e */ /* 0x000fee0000000000 */
[----:B--2-4-:R-:W-:Y:S05]  /*6ed0*/  CALL.ABS.NOINC R2 ;  /* 0x0000000002007343 */ /* 0x014fea0003c00000 */
.L_x_118:
[----:B---34-:R-:W-:Y:S01]  /*6ee0*/  LOP3.LUT R3, R44, 0xffffe000, RZ, 0xc0, !PT ;  /* 0xffffe0002c037812 */ /* 0x018fe200078ec0ff */
[----:B------:R-:W-:Y:S05]  /*6ef0*/  WARPSYNC.ALL ;  /* 0x0000000000007948 */ /* 0x000fea0003800000 */
[----:B------:R-:W-:Y:S01]  /*6f00*/  R2UR UR4, R25 ;  /* 0x00000000190472ca */ /* 0x000fe200000e0000 */
[----:B------:R-:W1:Y:S01]  /*6f10*/  S2R R74, SR_CgaCtaId ;  /* 0x00000000004a7919 */ /* 0x000e620000008800 */
[----:B------:R-:W-:Y:S01]  /*6f20*/  LOP3.LUT R20, R40, 0xffffe000, RZ, 0xc0, !PT ;  /* 0xffffe00028147812 */ /* 0x000fe200078ec0ff */
[----:B------:R-:W-:Y:S01]  /*6f30*/  BSSY.RECONVERGENT B0, `(.L_x_119) ;  /* 0x000005e000007945 */ /* 0x000fe20003800200 */
[----:B------:R-:W-:Y:S02]  /*6f40*/  ISETP.NE.AND P6, PT, R69, RZ, PT ;  /* 0x000000ff4500720c */ /* 0x000fe40003fc5270 */
[----:B------:R-:W-:Y:S07]  /*6f50*/  ISETP.NE.AND P0, PT, R68, RZ, PT ;  /* 0x000000ff4400720c */ /* 0x000fee0003f05270 */
[----:B------:R-:W3:Y:S02]  /*6f60*/  LDTM.x16 R4, tmem[UR4+0x10] ;  /* 0x00001004000479ee */ /* 0x000ee40008240000 */
[C---:B---3--:R-:W-:Y:S01]  /*6f70*/  FMUL R0, R24.reuse, R4 ;  /* 0x0000000418007220 */ /* 0x048fe20000400000 */
[----:B------:R-:W-:Y:S01]  /*6f80*/  LOP3.LUT R4, R45, 0xffffe000, RZ, 0xc0, !PT ;  /* 0xffffe0002d047812 */ /* 0x000fe200078ec0ff */
[C---:B------:R-:W-:Y:S01]  /*6f90*/  FMUL R2, R24.reuse, R5 ;  /* 0x0000000518027220 */ /* 0x040fe20000400000 */
[----:B------:R-:W-:Y:S01]  /*6fa0*/  FMUL R5, R24, R12 ;  /* 0x0000000c18057220 */ /* 0x000fe20000400000 */
[C---:B------:R-:W-:Y:S01]  /*6fb0*/  FFMA R28, R27.reuse, R3, R0 ;  /* 0x000000031b1c7223 */ /* 0x040fe20000000000 */
[----:B------:R-:W-:Y:S01]  /*6fc0*/  LOP3.LUT R3, R46, 0xffffe000, RZ, 0xc0, !PT ;  /* 0xffffe0002e037812 */ /* 0x000fe200078ec0ff */
[----:B------:R-:W-:Y:S01]  /*6fd0*/  FFMA R29, R27, R4, R2 ;  /* 0x000000041b1d7223 */ /* 0x000fe20000000002 */
[----:B------:R-:W-:Y:S01]  /*6fe0*/  LOP3.LUT R4, R47, 0xffffe000, RZ, 0xc0, !PT ;  /* 0xffffe0002f047812 */ /* 0x000fe200078ec0ff */
[C---:B------:R-:W-:Y:S01]  /*6ff0*/  FMUL R0, R24.reuse, R6 ;  /* 0x0000000618007220 */ /* 0x040fe20000400000 */
[----:B------:R-:W-:Y:S01]  /*7000*/  F2FP.TF32.F32.PACK_B R28, R28 ;  /* 0x0000001cff1c723e */ /* 0x000fe200024050ff */
[C---:B------:R-:W-:Y:S01]  /*7010*/  FMUL R2, R24.reuse, R7 ;  /* 0x0000000718027220 */ /* 0x040fe20000400000 */
[----:B------:R-:W-:Y:S01]  /*7020*/  F2FP.TF32.F32.PACK_B R29, R29 ;  /* 0x0000001dff1d723e */ /* 0x000fe200024050ff */
[C---:B------:R-:W-:Y:S01]  /*7030*/  FFMA R30, R27.reuse, R3, R0 ;  /* 0x000000031b1e7223 */ /* 0x040fe20000000000 */
[C---:B------:R-:W-:Y:S01]  /*7040*/  FMUL R0, R24.reuse, R8 ;  /* 0x0000000818007220 */ /* 0x040fe20000400000 */
[----:B------:R-:W-:Y:S01]  /*7050*/  FFMA R31, R27, R4, R2 ;  /* 0x000000041b1f7223 */ /* 0x000fe20000000002 */
[C---:B------:R-:W-:Y:S01]  /*7060*/  FMUL R6, R24.reuse, R13 ;  /* 0x0000000d18067220 */ /* 0x040fe20000400000 */
[----:B------:R-:W-:Y:S01]  /*7070*/  LOP3.LUT R13, R41, 0xffffe000, RZ, 0xc0, !PT ;  /* 0xffffe000290d7812 */ /* 0x000fe200078ec0ff */
[C---:B------:R-:W-:Y:S01]  /*7080*/  FMUL R2, R24.reuse, R9 ;  /* 0x0000000918027220 */ /* 0x040fe20000400000 */
[----:B------:R-:W-:Y:S01]  /*7090*/  F2FP.TF32.F32.PACK_B R30, R30 ;  /* 0x0000001eff1e723e */ /* 0x000fe200024050ff */
[----:B------:R-:W-:Y:S01]  /*70a0*/  FMUL R9, R24, R16 ;  /* 0x0000001018097220 */ /* 0x000fe20000400000 */
[----:B------:R-:W-:Y:S01]  /*70b0*/  F2FP.TF32.F32.PACK_B R31, R31 ;  /* 0x0000001fff1f723e */ /* 0x000fe200024050ff */
[----:B------:R-:W-:Y:S01]  /*70c0*/  FFMA R16, R27, R20, R0 ;  /* 0x000000141b107223 */ /* 0x000fe20000000000 */
[----:B------:R-:W-:Y:S01]  /*70d0*/  LOP3.LUT R0, R42, 0xffffe000, RZ, 0xc0, !PT ;  /* 0xffffe0002a007812 */ /* 0x000fe200078ec0ff */
[C---:B------:R-:W-:Y:S01]  /*70e0*/  FMUL R3, R24.reuse, R10 ;  /* 0x0000000a18037220 */ /* 0x040fe20000400000 */
[C---:B------:R-:W-:Y:S01]  /*70f0*/  FMUL R7, R24.reuse, R14 ;  /* 0x0000000e18077220 */ /* 0x040fe20000400000 */
[----:B------:R-:W-:Y:S01]  /*7100*/  LOP3.LUT R14, R43, 0xffffe000, RZ, 0xc0, !PT ;  /* 0xffffe0002b0e7812 */ /* 0x000fe200078ec0ff */
[----:B------:R-:W-:Y:S01]  /*7110*/  FMUL R10, R24, R17 ;  /* 0x00000011180a7220 */ /* 0x000fe20000400000 */
[----:B------:R-:W-:Y:S01]  /*7120*/  F2FP.TF32.F32.PACK_B R16, R16 ;  /* 0x00000010ff10723e */ /* 0x000fe200024050ff */
[----:B------:R-:W-:Y:S01]  /*7130*/  FFMA R17, R27, R13, R2 ;  /* 0x0000000d1b117223 */ /* 0x000fe20000000002 */
[----:B------:R-:W-:Y:S01]  /*7140*/  LOP3.LUT R2, R32, 0xffffe000, RZ, 0xc0, !PT ;  /* 0xffffe00020027812 */ /* 0x000fe200078ec0ff */
[----:B------:R-:W-:Y:S01]  /*7150*/  STS.128 [R66+0x2000], R28 ;  /* 0x0020001c42007388 */ /* 0x000fe20000000c00 */
[----:B------:R-:W-:Y:S01]  /*7160*/  LOP3.LUT R13, R39, 0xffffe000, RZ, 0xc0, !PT ;  /* 0xffffe000270d7812 */ /* 0x000fe200078ec0ff */
[C---:B------:R-:W-:Y:S01]  /*7170*/  FMUL R4, R24.reuse, R11 ;  /* 0x0000000b18047220 */ /* 0x040fe20000400000 */
[----:B------:R-:W-:Y:S01]  /*7180*/  F2FP.TF32.F32.PACK_B R17, R17 ;  /* 0x00000011ff11723e */ /* 0x000fe200024050ff */
[C---:B------:R-:W-:Y:S01]  /*7190*/  FMUL R11, R24.reuse, R18 ;  /* 0x00000012180b7220 */ /* 0x040fe20000400000 */
[----:B------:R-:W-:Y:S01]  /*71a0*/  FFMA R18, R27, R0, R3 ;  /* 0x000000001b127223 */ /* 0x000fe20000000003 */
[----:B------:R-:W-:Y:S01]  /*71b0*/  LOP3.LUT R0, R33, 0xffffe000, RZ, 0xc0, !PT ;  /* 0xffffe00021007812 */ /* 0x000fe200078ec0ff */
[----:B------:R-:W-:Y:S01]  /*71c0*/  FMUL R12, R24, R19 ;  /* 0x00000013180c7220 */ /* 0x000fe20000400000 */
[----:B------:R-:W-:Y:S01]  /*71d0*/  LOP3.LUT R3, R34, 0xffffe000, RZ, 0xc0, !PT ;  /* 0xffffe00022037812 */ /* 0x000fe200078ec0ff */
[C---:B------:R-:W-:Y:S01]  /*71e0*/  FFMA R19, R27.reuse, R14, R4 ;  /* 0x0000000e1b137223 */ /* 0x040fe20000000004 */
[----:B------:R-:W-:Y:S01]  /*71f0*/  FFMA R4, R27, R2, R5 ;  /* 0x000000021b047223 */ /* 0x000fe20000000005 */
[----:B------:R-:W-:Y:S01]  /*7200*/  LOP3.LUT R2, R35, 0xffffe000, RZ, 0xc0, !PT ;  /* 0xffffe00023027812 */ /* 0x000fe200078ec0ff */
[----:B------:R-:W-:Y:S01]  /*7210*/  FMUL R8, R24, R15 ;  /* 0x0000000f18087220 */ /* 0x000fe20000400000 */
[----:B------:R-:W-:Y:S01]  /*7220*/  F2FP.TF32.F32.PACK_B R18, R18 ;  /* 0x00000012ff12723e */ /* 0x000fe200024050ff */
[C---:B------:R-:W-:Y:S01]  /*7230*/  FFMA R5, R27.reuse, R0, R6 ;  /* 0x000000001b057223 */ /* 0x040fe20000000006 */
[----:B------:R-:W-:Y:S01]  /*7240*/  F2FP.TF32.F32.PACK_B R19, R19 ;  /* 0x00000013ff13723e */ /* 0x000fe200024050ff */
[C---:B------:R-:W-:Y:S01]  /*7250*/  FFMA R6, R27.reuse, R3, R7 ;  /* 0x000000031b067223 */ /* 0x040fe20000000007 */
[----:B------:R-:W-:Y:S01]  /*7260*/  FFMA R7, R27, R2, R8 ;  /* 0x000000021b077223 */ /* 0x000fe20000000008 */
[----:B------:R-:W-:Y:S02]  /*7270*/  LOP3.LUT R0, R36, 0xffffe000, RZ, 0xc0, !PT ;  /* 0xffffe00024007812 */ /* 0x000fe400078ec0ff */
[----:B------:R-:W-:Y:S01]  /*7280*/  STS.128 [R65+0x2010], R16 ;  /* 0x0020101041007388 */ /* 0x000fe20000000c00 */
[----:B------:R-:W-:Y:S02]  /*7290*/  LOP3.LUT R2, R37, 0xffffe000, RZ, 0xc0, !PT ;  /* 0xffffe00025027812 */ /* 0x000fe400078ec0ff */
[----:B------:R-:W-:Y:S01]  /*72a0*/  LOP3.LUT R3, R38, 0xffffe000, RZ, 0xc0, !PT ;  /* 0xffffe00026037812 */ /* 0x000fe200078ec0ff */
[C---:B------:R-:W-:Y:S01]  /*72b0*/  FFMA R8, R27.reuse, R0, R9 ;  /* 0x000000001b087223 */ /* 0x040fe20000000009 */
[----:B------:R-:W-:Y:S01]  /*72c0*/  F2FP.TF32.F32.PACK_B R4, R4 ;  /* 0x00000004ff04723e */ /* 0x000fe200024050ff */
[C---:B------:R-:W-:Y:S01]  /*72d0*/  FFMA R9, R27.reuse, R2, R10 ;  /* 0x000000021b097223 */ /* 0x040fe2000000000a */
[----:B------:R-:W-:Y:S01]  /*72e0*/  F2FP.TF32.F32.PACK_B R5, R5 ;  /* 0x00000005ff05723e */ /* 0x000fe200024050ff */
[C---:B------:R-:W-:Y:S01]  /*72f0*/  FFMA R10, R27.reuse, R3, R11 ;  /* 0x000000031b0a7223 */ /* 0x040fe2000000000b */
[----:B------:R-:W-:Y:S01]  /*7300*/  F2FP.TF32.F32.PACK_B R6, R6 ;  /* 0x00000006ff06723e */ /* 0x000fe200024050ff */
[----:B------:R-:W-:Y:S01]  /*7310*/  FFMA R11, R27, R13, R12 ;  /* 0x0000000d1b0b7223 */ /* 0x000fe2000000000c */
[----:B------:R-:W-:Y:S01]  /*7320*/  F2FP.TF32.F32.PACK_B R7, R7 ;  /* 0x00000007ff07723e */ /* 0x000fe200024050ff */
[----:B------:R-:W-:Y:S01]  /*7330*/  IMAD.U32 R0, RZ, RZ, UR46 ;  /* 0x0000002eff007e24 */ /* 0x000fe2000f8e00ff */
[----:B------:R-:W-:Y:S02]  /*7340*/  F2FP.TF32.F32.PACK_B R8, R8 ;  /* 0x00000008ff08723e */ /* 0x000fe400024050ff */
[----:B------:R-:W-:Y:S01]  /*7350*/  F2FP.TF32.F32.PACK_B R9, R9 ;  /* 0x00000009ff09723e */ /* 0x000fe200024050ff */
[----:B------:R3:W-:Y:S01]  /*7360*/  STS.128 [R64+0x2020], R4 ;  /* 0x0020200440007388 */ /* 0x0007e20000000c00 */
[----:B------:R-:W-:Y:S02]  /*7370*/  F2FP.TF32.F32.PACK_B R10, R10 ;  /* 0x0000000aff0a723e */ /* 0x000fe400024050ff */
[----:B------:R-:W-:Y:S02]  /*7380*/  F2FP.TF32.F32.PACK_B R11, R11 ;  /* 0x0000000bff0b723e */ /* 0x000fe400024050ff */
[----:B------:R-:W-:Y:S02]  /*7390*/  @P6 LEA R0, R0, UR45, 0x3 ;  /* 0x0000002d00006c11 */ /* 0x000fe4000f8e18ff */
[----:B------:R-:W-:Y:S01]  /*73a0*/  @P6 SHF.L.U32 R2, R63, 0x1f, RZ ;  /* 0x0000001f3f026819 */ /* 0x000fe200000006ff */
[----:B------:R4:W-:Y:S02]  /*73b0*/  STS.128 [R60+0x2030], R8 ;  /* 0x002030083c007388 */ /* 0x0009e40000000c00 */
[----:B------:R-:W-:Y:S05]  /*73c0*/  @P6 VIADD R0, R0, 0xa0 ;  /* 0x000000a000006836 */ /* 0x000fea0000000000 */
[----:B-1----:R-:W-:Y:S01]  /*73d0*/  @P6 PRMT R0, R74, 0x654, R0 ;  /* 0x000006544a006816 */ /* 0x002fe20000000000 */
[----:B------:R-:W-:Y:S01]  /*73e0*/  @!PT LDS RZ, [RZ] ;  /* 0x00000000fffff984 */ /* 0x000fe20000000800 */
[----:B------:R-:W-:Y:S01]  /*73f0*/  @!PT LDS RZ, [RZ] ;  /* 0x00000000fffff984 */ /* 0x000fe20000000800 */
[----:B------:R-:W-:Y:S01]  /*7400*/  @!PT LDS RZ, [RZ] ;  /* 0x00000000fffff984 */ /* 0x000fe20000000800 */
[----:B------:R-:W-:Y:S01]  /*7410*/  @!PT LDS RZ, [RZ] ;  /* 0x00000000fffff984 */ /* 0x000fe20000000800 */
[----:B------:R1:W-:Y:S06]  /*7420*/  MEMBAR.ALL.CTA ;  /* 0x0000000000007992 */ /* 0x0003ec0000008000 */
[----:B-1----:R-:W1:Y:S01]  /*7430*/  FENCE.VIEW.ASYNC.S ;  /* 0x00000000000073c6 */ /* 0x002e620000000000 */
[----:B---3--:R-:W-:Y:S01]  /*7440*/  LEA R6, R71, UR45, 0x3 ;  /* 0x0000002d47067c11 */ /* 0x008fe2000f8e18ff */
[----:B-1----:R-:W-:Y:S06]  /*7450*/  BAR.SYNC.DEFER_BLOCKING 0x1, 0x80 ;  /* 0x0042000000007b1d */ /* 0x002fec0000010000 */
[----:B------:R-:W-:Y:S05]  /*7460*/  @P0 BRA `(.L_x_120) ;  /* 0x0000000000280947 */ /* 0x000fea0003800000 */
[----:B------:R-:W1:Y:S01]  /*7470*/  LDCU.64 UR6, c[0x0][0x348] ;  /* 0x00006900ff0677ac */ /* 0x000e620008000a00 */
[----:B------:R-:W-:Y:S02]  /*7480*/  UIADD3 UR9, UPT, UPT, UR49, 0x10, URZ ;  /* 0x0000001031097890 */ /* 0x000fe4000fffe0ff */
[----:B------:R-:W-:Y:S01]  /*7490*/  UIADD3 UR8, UPT, UPT, UR45, 0x2200, URZ ;  /* 0x000022002d087890 */ /* 0x000fe2000fffe0ff */
[----:B------:R-:W-:Y:S01]  /*74a0*/  UMOV UR10, UR50 ;  /* 0x00000032000a7c82 */ /* 0x000fe20008000000 */
[----:B------:R-:W-:Y:S01]  /*74b0*/  UMOV UR11, UR36 ;  /* 0x00000024000b7c82 */ /* 0x000fe20008000000 */
[----:B-1----:R-:W-:Y:S04]  /*74c0*/  UIADD3 UR4, UP0, UPT, UR6, 0x680, URZ ;  /* 0x0000068006047890 */ /* 0x002fe8000ff1e0ff */
[----:B------:R-:W-:Y:S09]  /*74d0*/  UIADD3.X UR5, UPT, UPT, URZ, UR7, URZ, UP0, !UPT ;  /* 0x00000007ff057290 */ /* 0x000ff200087fe4ff */
[----:B------:R1:W-:Y:S01]  /*74e0*/  UTMASTG.3D [UR8], [UR4] ;  /* 0x00000008040073b5 */ /* 0x0003e20008010000 */
[----:B------:R0:W-:Y:S01]  /*74f0*/  UTMACMDFLUSH ;  /* 0x00000000000079b7 */ /* 0x0001e20000000000 */
[----:B-1----:R-:W-:Y:S04]  /*7500*/  DEPBAR.LE SB0, 0x1 ;  /* 0x000080400000791a */ /* 0x002fe80000000000 */
.L_x_120:
[----:B------:R-:W-:Y:S05]  /*7510*/  BSYNC.RECONVERGENT B0 ;  /* 0x0000000000007941 */ /* 0x000fea0003800200 */
.L_x_119:
[----:B------:R-:W-:Y:S01]  /*7520*/  BAR.SYNC.DEFER_BLOCKING 0x1, 0x80 ;  /* 0x0042000000007b1d */ /* 0x000fe20000010000 */
[----:B------:R-:W-:Y:S04]  /*7530*/  UIADD3 UR4, UPT, UPT, UR46, 0x1, URZ ;  /* 0x000000012e047890 */ /* 0x000fe8000fffe0ff */
[----:B------:R-:W-:Y:S04]  /*7540*/  UISETP.NE.AND UP0, UPT, UR4, 0x4, UPT ;  /* 0x000000040400788c */ /* 0x000fe8000bf05270 */
[----:B------:R-:W-:Y:S01]  /*7550*/  USEL UR44, UR4, URZ, UP0 ;  /* 0x000000ff042c7287 */ /* 0x000fe20008000000 */
[----:B------:R1:W-:Y:S01]  /*7560*/  @P6 SYNCS.ARRIVE.TRANS64.RED.A1T0 RZ, [R0+URZ], RZ ;  /* 0x000000ff00ff69a7 */ /* 0x0003e200081004ff */
[----:B------:R-:W-:Y:S01]  /*7570*/  BSSY B1, `(.L_x_121) ;  /* 0x0000017000017945 */ /* 0x000fe20003800000 */
[----:B------:R-:W3:Y:S02]  /*7580*/  @P6 SYNCS.PHASECHK.TRANS64.TRYWAIT P0, [R6+URZ+0x80], R2 ;  /* 0x00008002060065a7 */ /* 0x000ee400080011ff */
[----:B---3--:R-:W-:Y:S01]  /*7590*/  @P6 SEL R72, RZ, 0x1, !P0 ;  /* 0x00000001ff486807 */ /* 0x008fe20004000000 */
[----:B-1----:R-:W-:Y:S06]  /*75a0*/  @!P6 BRA `(.L_x_122) ;  /* 0x00000000004ce947 */ /* 0x002fec0003800000 */
        /* <DEDUP_REMOVED lines=9> */
[----:B------:R-:W-:Y:S04]  /*7640*/  SHF.L.U32 R5, R63, 0x1f, RZ ;  /* 0x0000001f3f057819 */ /* 0x000fe800000006ff */
[----:B------:R-:W1:Y:S02]  /*7650*/  SYNCS.PHASECHK.TRANS64.TRYWAIT P0, [R6+URZ+0x80], R5 ;  /* 0x00008005060075a7 */ /* 0x000e6400080011ff */
[----:B-1----:R-:W-:Y:S05]  /*7660*/  @!P0 BRA `(.L_x_125) ;  /* 0x0000002000588947 */ /* 0x002fea0003800000 */
.L_x_124:
[----:B------:R-:W-:Y:S05]  /*7670*/  BSYNC B0 ;  /* 0x0000000000007941 */ /* 0x000fea0003800000 */
.L_x_123:
[----:B------:R-:W-:Y:S02]  /*7680*/  ISETP.NE.AND P0, PT, R73, RZ, PT ;  /* 0x000000ff4900720c */ /* 0x000fe40003f05270 */
[----:B------:R-:W-:Y:S11]  /*7690*/  IADD3 R71, PT, PT, R71, 0x1, RZ ;  /* 0x0000000147477810 */ /* 0x000ff60007ffe0ff */
[----:B------:R3:W1:Y:S04]  /*76a0*/  @P0 LDS.128 R44, [R4] ;  /* 0x00000000042c0984 */ /* 0x0006680000000c00 */
[----:B------:R3:W1:Y:S04]  /*76b0*/  @P0 LDS.128 R40, [R3+0x10] ;  /* 0x0000100003280984 */ /* 0x0006680000000c00 */
[----:B------:R3:W1:Y:S04]  /*76c0*/  @P0 LDS.128 R32, [R2+0x20] ;  /* 0x0000200002200984 */ /* 0x0006680000000c00 */
[----:B------:R3:W1:Y:S02]  /*76d0*/  @P0 LDS.128 R36, [R0+0x30] ;  /* 0x0000300000240984 */ /* 0x0006640000000c00 */
.L_x_122:
[----:B------:R-:W-:Y:S05]  /*76e0*/  BSYNC B1 ;  /* 0x0000000000017941 */ /* 0x000fea0003800000 */
.L_x_121:
[----:B---3--:R-:W-:Y:S05]  /*76f0*/  VIADD R0, R25, 0x20 ;  /* 0x0000002019007836 */ /* 0x008fea0000000000 */
[----:B------:R-:W-:Y:S04]  /*7700*/  SHF.R.U32.HI R0, RZ, 0x15, R0 ;  /* 0x00000015ff007819 */ /* 0x000fe80000011600 */
[----:B------:R-:W-:Y:S11]  /*7710*/  LOP3.LUT P0, RZ, R0, 0x3, R53, 0x48, !PT ;  /* 0x0000000300ff7812 */ /* 0x000ff60007804835 */
[----:B------:R-:W-:Y:S02]  /*7720*/  @!UPT UIADD3 URZ, UPT, UPT, URZ, URZ, URZ ;  /* 0x000000fffffff290 */ /* 0x000fe4000fffe0ff */
[----:B------:R-:W-:Y:S05]  /*7730*/  @!P0 BRA `(.L_x_126) ;  /* 0x0000000000408947 */ /* 0x000fea0003800000 */
[----:B------:R-:W1:Y:S01]  /*7740*/  LDCU.64 UR8, c[0x4][0x70] ;  /* 0x01000e00ff0877ac */ /* 0x000e620008000a00 */
[----:B------:R-:W-:Y:S01]  /*7750*/  MOV R3, 0x0 ;  /* 0x0000000000037802 */ /* 0x000fe20000000f00 */
[----:B------:R-:W-:Y:S02]  /*7760*/  HFMA2 R12, -RZ, RZ, 0, 5.9604644775390625e-08 ;  /* 0x00000001ff0c7431 */ /* 0x000fe400000001ff */
[----:B----4-:R-:W-:Y:S02]  /*7770*/  IMAD.MOV.U32 R8, RZ, RZ, 0x192 ;  /* 0x00000192ff087424 */ /* 0x010fe400078e00ff */
[----:B------:R-:W-:Y:S01]  /*7780*/  IMAD.MOV.U32 R13, RZ, RZ, RZ ;  /* 0x000000ffff0d7224 */ /* 0x000fe200078e00ff */
[----:B------:R-:W3:Y:S01]  /*7790*/  LDCU.64 UR6, c[0x4][0x78] ;  /* 0x01000f00ff0677ac */ /* 0x000ee20008000a00 */
[----:B------:R-:W4:Y:S01]  /*77a0*/  LDC.64 R2, c[0x4][R3] ;  /* 0x0100000003027b82 */ /* 0x000f220000000a00 */
        /* <DEDUP_REMOVED lines=9> */
.L_x_126:
[----:B-1----:R-:W-:Y:S01]  /*7840*/  LOP3.LUT R3, R44, 0xffffe000, RZ, 0xc0, !PT ;  /* 0xffffe0002c037812 */ /* 0x002fe200078ec0ff */
[----:B------:R-:W-:Y:S05]  /*7850*/  WARPSYNC.ALL ;  /* 0x0000000000007948 */ /* 0x000fea0003800000 */
[----:B------:R-:W-:Y:S01]  /*7860*/  R2UR UR4, R25 ;  /* 0x00000000190472ca */ /* 0x000fe200000e0000 */
[----:B------:R-:W-:Y:S01]  /*7870*/  BSSY.RECONVERGENT B0, `(.L_x_127) ;  /* 0x000005f000007945 */ /* 0x000fe20003800200 */
[----:B------:R-:W-:Y:S02]  /*7880*/  LOP3.LUT R20, R40, 0xffffe000, RZ, 0xc0, !PT ;  /* 0xffffe00028147812 */ /* 0x000fe400078ec0ff */
[----:B------:R-:W-:Y:S02]  /*7890*/  LOP3.LUT R21, R41, 0xffffe000, RZ, 0xc0, !PT ;  /* 0xffffe00029157812 */ /* 0x000fe400078ec0ff */
[----:B------:R-:W-:Y:S02]  /*78a0*/  LOP3.LUT R26, R42, 0xffffe000, RZ, 0xc0, !PT ;  /* 0xffffe0002a1a7812 */ /* 0x000fe400078ec0ff */
[----:B------:R-:W-:Y:S02]  /*78b0*/  ISETP.NE.AND P6, PT, R69, RZ, PT ;  /* 0x000000ff4500720c */ /* 0x000fe40003fc5270 */
[----:B------:R-:W-:Y:S03]  /*78c0*/  ISETP.NE.AND P0, PT, R68, RZ, PT ;  /* 0x000000ff4400720c */ /* 0x000fe60003f05270 */
[----:B----4-:R-:W1:Y:S02]  /*78d0*/  LDTM.x16 R4, tmem[UR4+0x20] ;  /* 0x00002004000479ee */ /* 0x010e640008240000 */
[C---:B-1----:R-:W-:Y:S01]  /*78e0*/  FMUL R0, R24.reuse, R4 ;  /* 0x0000000418007220 */ /* 0x042fe20000400000 */
        /* <DEDUP_REMOVED lines=13> */
[C---:B------:R-:W-:Y:S01]  /*79c0*/  FFMA R31, R27.reuse, R4, R2 ;  /* 0x000000041b1f7223 */ /* 0x040fe20000000002 */
[C---:B------:R-:W-:Y:S01]  /*79d0*/  FMUL R2, R24.reuse, R9 ;  /* 0x0000000918027220 */ /* 0x040fe20000400000 */
[C---:B------:R-:W-:Y:S01]  /*79e0*/  FMUL R9, R24.reuse, R16 ;  /* 0x0000001018097220 */ /* 0x040fe20000400000 */
[----:B------:R-:W-:Y:S01]  /*79f0*/  F2FP.TF32.F32.PACK_B R30, R30 ;  /* 0x0000001eff1e723e */ /* 0x000fe200024050ff */
[----:B------:R-:W-:Y:S01]  /*7a00*/  FFMA R16, R27, R20, R0 ;  /* 0x000000141b107223 */ /* 0x000fe20000000000 */
[----:B------:R-:W-:Y:S01]  /*7a10*/  LOP3.LUT R0, R43, 0xffffe000, RZ, 0xc0, !PT ;  /* 0xffffe0002b007812 */ /* 0x000fe200078ec0ff */
[C---:B------:R-:W-:Y:S01]  /*7a20*/  FMUL R3, R24.reuse, R10 ;  /* 0x0000000a18037220 */ /* 0x040fe20000400000 */
[----:B------:R-:W-:Y:S01]  /*7a30*/  F2FP.TF32.F32.PACK_B R31, R31 ;  /* 0x0000001fff1f723e */ /* 0x000fe200024050ff */
[C---:B------:R-:W-:Y:S01]  /*7a40*/  FMUL R4, R24.reuse, R11 ;  /* 0x0000000b18047220 */ /* 0x040fe20000400000 */
[----:B------:R-:W-:Y:S01]  /*7a50*/  F2FP.TF32.F32.PACK_B R16, R16 ;  /* 0x00000010ff10723e */ /* 0x000fe200024050ff */
[----:B------:R-:W-:Y:S01]  /*7a60*/  FMUL R10, R24, R17 ;  /* 0x00000011180a7220 */ /* 0x000fe20000400000 */
[C---:B------:R-:W-:Y:S01]  /*7a70*/  FFMA R17, R27.reuse, R21, R2 ;  /* 0x000000151b117223 */ /* 0x040fe20000000002 */
[----:B------:R-:W-:Y:S01]  /*7a80*/  LOP3.LUT R2, R32, 0xffffe000, RZ, 0xc0, !PT ;  /* 0xffffe00020027812 */ /* 0x000fe200078ec0ff */
[----:B------:R1:W-:Y:S01]  /*7a90*/  STS.128 [R66+0x4000], R28 ;  /* 0x0040001c42007388 */ /* 0x0003e20000000c00 */
[C---:B------:R-:W-:Y:S01]  /*7aa0*/  FMUL R11, R24.reuse, R18 ;  /* 0x00000012180b7220 */ /* 0x040fe20000400000 */
[----:B------:R-:W-:Y:S01]  /*7ab0*/  FFMA R18, R27, R26, R3 ;  /* 0x0000001a1b127223 */ /* 0x000fe20000000003 */
[----:B------:R-:W-:Y:S01]  /*7ac0*/  LOP3.LUT R3, R33, 0xffffe000, RZ, 0xc0, !PT ;  /* 0xffffe00021037812 */ /* 0x000fe200078ec0ff */
[C---:B------:R-:W-:Y:S01]  /*7ad0*/  FMUL R12, R24.reuse, R19 ;  /* 0x00000013180c7220 */ /* 0x040fe20000400000 */
[----:B------:R-:W-:Y:S01]  /*7ae0*/  F2FP.TF32.F32.PACK_B R17, R17 ;  /* 0x00000011ff11723e */ /* 0x000fe200024050ff */
[----:B------:R-:W-:Y:S01]  /*7af0*/  FFMA R19, R27, R0, R4 ;  /* 0x000000001b137223 */ /* 0x000fe20000000004 */
[----:B------:R-:W-:Y:S01]  /*7b00*/  F2FP.TF32.F32.PACK_B R18, R18 ;  /* 0x00000012ff12723e */ /* 0x000fe200024050ff */
[----:B------:R-:W-:Y:S01]  /*7b10*/  FMUL R6, R24, R13 ;  /* 0x0000000d18067220 */ /* 0x000fe20000400000 */
[----:B------:R-:W-:Y:S01]  /*7b20*/  LOP3.LUT R13, R34, 0xffffe000, RZ, 0xc0, !PT ;  /* 0xffffe000220d7812 */ /* 0x000fe200078ec0ff */
[C---:B------:R-:W-:Y:S01]  /*7b30*/  FMUL R7, R24.reuse, R14 ;  /* 0x0000000e18077220 */ /* 0x040fe20000400000 */
[----:B------:R-:W-:Y:S01]  /*7b40*/  LOP3.LUT R14, R35, 0xffffe000, RZ, 0xc0, !PT ;  /* 0xffffe000230e7812 */ /* 0x000fe200078ec0ff */
[----:B------:R-:W-:Y:S01]  /*7b50*/  FMUL R8, R24, R15 ;  /* 0x0000000f18087220 */ /* 0x000fe20000400000 */
[----:B------:R-:W-:Y:S01]  /*7b60*/  F2FP.TF32.F32.PACK_B R19, R19 ;  /* 0x00000013ff13723e */ /* 0x000fe200024050ff */
[C---:B------:R-:W-:Y:S01]  /*7b70*/  FFMA R4, R27.reuse, R2, R5 ;  /* 0x000000021b047223 */ /* 0x040fe20000000005 */
[C---:B------:R-:W-:Y:S01]  /*7b80*/  FFMA R5, R27.reuse, R3, R6 ;  /* 0x000000031b057223 */ /* 0x040fe20000000006 */
[C---:B------:R-:W-:Y:S01]  /*7b90*/  FFMA R6, R27.reuse, R13, R7 ;  /* 0x0000000d1b067223 */ /* 0x040fe20000000007 */
[----:B------:R-:W-:Y:S01]  /*7ba0*/  FFMA R7, R27, R14, R8 ;  /* 0x0000000e1b077223 */ /* 0x000fe20000000008 */
[----:B------:R1:W-:Y:S01]  /*7bb0*/  STS.128 [R65+0x4010], R16 ;  /* 0x0040101041007388 */ /* 0x0003e20000000c00 */
[----:B------:R-:W-:Y:S01]  /*7bc0*/  LOP3.LUT R0, R36, 0xffffe000, RZ, 0xc0, !PT ;  /* 0xffffe00024007812 */ /* 0x000fe200078ec0ff */
[----:B------:R-:W-:Y:S01]  /*7bd0*/  IMAD.U32 R14, RZ, RZ, UR44 ;  /* 0x0000002cff0e7e24 */ /* 0x000fe2000f8e00ff */
[----:B------:R-:W-:Y:S02]  /*7be0*/  LOP3.LUT R2, R37, 0xffffe000, RZ, 0xc0, !PT ;  /* 0xffffe00025027812 */ /* 0x000fe400078ec0ff */
        /* <DEDUP_REMOVED lines=14> */
[----:B------:R-:W-:Y:S02]  /*7cd0*/  F2FP.TF32.F32.PACK_B R11, R11 ;  /* 0x0000000bff0b723e */ /* 0x000fe400024050ff */
[----:B------:R-:W-:Y:S02]  /*7ce0*/  @P6 LEA R14, R14, UR45, 0x3 ;  /* 0x0000002d0e0e6c11 */ /* 0x000fe4000f8e18ff */
[----:B------:R-:W-:Y:S01]  /*7cf0*/  LEA R0, R71, UR45, 0x3 ;  /* 0x0000002d47007c11 */ /* 0x000fe2000f8e18ff */
[----:B------:R1:W-:Y:S01]  /*7d00*/  STS.128 [R60+0x4030], R8 ;  /* 0x004030083c007388 */ /* 0x0003e20000000c00 */
[----:B------:R-:W-:Y:S01]  /*7d10*/  @P6 SHF.L.U32 R2, R63, 0x1f, RZ ;  /* 0x0000001f3f026819 */ /* 0x000fe200000006ff */
[----:B------:R-:W-:Y:S05]  /*7d20*/  @P6 VIADD R14, R14, 0xa0 ;  /* 0x000000a00e0e6836 */ /* 0x000fea0000000000 */
[----:B------:R-:W-:Y:S01]  /*7d30*/  @P6 PRMT R14, R74, 0x654, R14 ;  /* 0x000006544a0e6816 */ /* 0x000fe2000000000e */
[----:B------:R-:W-:Y:S01]  /*7d40*/  @!PT LDS RZ, [RZ] ;  /* 0x00000000fffff984 */ /* 0x000fe20000000800 */
[----:B------:R-:W-:Y:S01]  /*7d50*/  @!PT LDS RZ, [RZ] ;  /* 0x00000000fffff984 */ /* 0x000fe20000000800 */
[----:B------:R-:W-:Y:S01]  /*7d60*/  @!PT LDS RZ, [RZ] ;  /* 0x00000000fffff984 */ /* 0x000fe20000000800 */
[----:B------:R-:W-:Y:S01]  /*7d70*/  @!PT LDS RZ, [RZ] ;  /* 0x00000000fffff984 */ /* 0x000fe20000000800 */
[----:B------:R3:W-:Y:S06]  /*7d80*/  MEMBAR.ALL.CTA ;  /* 0x0000000000007992 */ /* 0x0007ec0000008000 */
[----:B---3--:R-:W3:Y:S02]  /*7d90*/  FENCE.VIEW.ASYNC.S ;  /* 0x00000000000073c6 */ /* 0x008ee40000000000 */
[----:B---3--:R-:W-:Y:S06]  /*7da0*/  BAR.SYNC.DEFER_BLOCKING 0x1, 0x80 ;  /* 0x0042000000007b1d */ /* 0x008fec0000010000 */
[----:B------:R-:W-:Y:S05]  /*7db0*/  @P0 BRA `(.L_x_128) ;  /* 0x0000000000280947 */ /* 0x000fea0003800000 */
[----:B------:R-:W3:Y:S01]  /*7dc0*/  LDCU.64 UR6, c[0x0][0x348] ;  /* 0x00006900ff0677ac */ /* 0x000ee20008000a00 */
[----:B------:R-:W-:Y:S02]  /*7dd0*/  UIADD3 UR9, UPT, UPT, UR49, 0x20, URZ ;  /* 0x0000002031097890 */ /* 0x000fe4000fffe0ff */
[----:B------:R-:W-:Y:S01]  /*7de0*/  UIADD3 UR8, UPT, UPT, UR45, 0x4200, URZ ;  /* 0x000042002d087890 */ /* 0x000fe2000fffe0ff */
[----:B------:R-:W-:Y:S01]  /*7df0*/  UMOV UR10, UR50 ;  /* 0x00000032000a7c82 */ /* 0x000fe20008000000 */
[----:B------:R-:W-:Y:S01]  /*7e00*/  UMOV UR11, UR36 ;  /* 0x00000024000b7c82 */ /* 0x000fe20008000000 */
[----:B---3--:R-:W-:Y:S04]  /*7e10*/  UIADD3 UR4, UP0, UPT, UR6, 0x680, URZ ;  /* 0x0000068006047890 */ /* 0x008fe8000ff1e0ff */
[----:B------:R-:W-:Y:S09]  /*7e20*/  UIADD3.X UR5, UPT, UPT, URZ, UR7, URZ, UP0, !UPT ;  /* 0x00000007ff057290 */ /* 0x000ff200087fe4ff */
[----:B------:R3:W-:Y:S01]  /*7e30*/  UTMASTG.3D [UR8], [UR4] ;  /* 0x00000008040073b5 */ /* 0x0007e20008010000 */
[----:B------:R0:W-:Y:S01]  /*7e40*/  UTMACMDFLUSH ;  /* 0x00000000000079b7 */ /* 0x0001e20000000000 */
[----:B---3--:R-:W-:Y:S04]  /*7e50*/  DEPBAR.LE SB0, 0x1 ;  /* 0x000080400000791a */ /* 0x008fe80000000000 */
.L_x_128:
[----:B------:R-:W-:Y:S05]  /*7e60*/  BSYNC.RECONVERGENT B0 ;  /* 0x0000000000007941 */ /* 0x000fea0003800200 */
.L_x_127:
[----:B------:R-:W-:Y:S01]  /*7e70*/  BAR.SYNC.DEFER_BLOCKING 0x1, 0x80 ;  /* 0x0042000000007b1d */ /* 0x000fe20000010000 */
[----:B------:R-:W-:Y:S04]  /*7e80*/  UIADD3 UR4, UPT, UPT, UR44, 0x1, URZ ;  /* 0x000000012c047890 */ /* 0x000fe8000fffe0ff */
[----:B------:R-:W-:Y:S04]  /*7e90*/  UISETP.NE.AND UP0, UPT, UR4, 0x4, UPT ;  /* 0x000000040400788c */ /* 0x000fe8000bf05270 */
[----:B------:R-:W-:Y:S01]  /*7ea0*/  USEL UR46, UR4, URZ, UP0 ;  /* 0x000000ff042e7287 */ /* 0x000fe20008000000 */
[----:B------:R3:W-:Y:S01]  /*7eb0*/  @P6 SYNCS.ARRIVE.TRANS64.RED.A1T0 RZ, [R14+URZ], RZ ;  /* 0x000000ff0eff69a7 */ /* 0x0007e200081004ff */
[----:B------:R-:W-:Y:S01]  /*7ec0*/  BSSY B1, `(.L_x_129) ;  /* 0x0000017000017945 */ /* 0x000fe20003800000 */
[----:B------:R-:W4:Y:S02]  /*7ed0*/  @P6 SYNCS.PHASECHK.TRANS64.TRYWAIT P0, [R0+URZ+0x80], R2 ;  /* 0x00008002000065a7 */ /* 0x000f2400080011ff */
[----:B----4-:R-:W-:Y:S01]  /*7ee0*/  @P6 SEL R72, RZ, 0x1, !P0 ;  /* 0x00000001ff486807 */ /* 0x010fe20004000000 */
[----:B---3--:R-:W-:Y:S06]  /*7ef0*/  @!P6 BRA `(.L_x_130) ;  /* 0x00000000004ce947 */ /* 0x008fec0003800000 */
[----:B------:R-:W-:Y:S01]  /*7f00*/  ISETP.NE.AND P0, PT, R72, RZ, PT ;  /* 0x000000ff4800720c */ /* 0x000fe20003f05270 */
[----:B------:R-:W-:Y:S01]  /*7f10*/  BSSY B0, `(.L_x_131) ;  /* 0x000000b000007945 */ /* 0x000fe20003800000 */
[----:B------:R-:W-:Y:S11]  /*7f20*/  ISETP.NE.AND P1, PT, R73, RZ, PT ;  /* 0x000000ff4900720c */ /* 0x000ff60003f25270 */
[----:B------:R-:W-:Y:S02]  /*7f30*/  @!UPT UIADD3 URZ, UPT, UPT, URZ, URZ, URZ ;  /* 0x000000fffffff290 */ /* 0x000fe4000fffe0ff */
[C---:B-1----:R-:W-:Y:S01]  /*7f40*/  @P1 IMAD R4, R71.reuse, 0x2000, R66 ;  /* 0x0000200047041824 */ /* 0x042fe200078e0242 */
[C---:B------:R-:W-:Y:S01]  /*7f50*/  @P1 LEA R2, R71.reuse, R64, 0xd ;  /* 0x0000004047021211 */ /* 0x040fe200078e68ff */
[C---:B------:R-:W-:Y:S02]  /*7f60*/  @P1 IMAD R3, R71.reuse, 0x2000, R65 ;  /* 0x0000200047031824 */ /* 0x040fe400078e0241 */
[----:B------:R-:W-:Y:S01]  /*7f70*/  @P1 IMAD R71, R71, 0x2000, R60 ;  /* 0x0000200047471824 */ /* 0x000fe200078e023c */
[----:B------:R-:W-:Y:S06]  /*7f80*/  @P0 BRA `(.L_x_132) ;  /* 0x00000000000c0947 */ /* 0x000fec0003800000 */
[----:B------:R-:W-:Y:S04]  /*7f90*/  SHF.L.U32 R5, R63, 0x1f, RZ ;  /* 0x0000001f3f057819 */ /* 0x000fe800000006ff */
[----:B------:R-:W1:Y:S02]  /*7fa0*/  SYNCS.PHASECHK.TRANS64.TRYWAIT P0, [R0+URZ+0x80], R5 ;  /* 0x00008005000075a7 */ /* 0x000e6400080011ff */
[----:B-1----:R-:W-:Y:S05]  /*7fb0*/  @!P0 BRA `(.L_x_133) ;  /* 0x0000001800188947 */ /* 0x002fea0003800000 */
.L_x_132:
[----:B------:R-:W-:Y:S05]  /*7fc0*/  BSYNC B0 ;  /* 0x0000000000007941 */ /* 0x000fea0003800000 */
.L_x_131:
[----:B------:R-:W-:Y:S11]  /*7fd0*/  ISETP.NE.AND P0, PT, R73, RZ, PT ;  /* 0x000000ff4900720c */ /* 0x000ff60003f05270 */
[----:B------:R-:W-:Y:S02]  /*7fe0*/  @!UPT UIADD3 URZ, UPT, UPT, URZ, URZ, URZ ;  /* 0x000000fffffff290 */ /* 0x000fe4000fffe0ff */
[----:B------:R3:W4:Y:S04]  /*7ff0*/  @P0 LDS.128 R44, [R4] ;  /* 0x00000000042c0984 */ /* 0x0007280000000c00 */
[----:B------:R3:W1:Y:S04]  /*8000*/  @P0 LDS.128 R40, [R3+0x10] ;  /* 0x0000100003280984 */ /* 0x0006680000000c00 */
[----:B------:R3:W1:Y:S04]  /*8010*/  @P0 LDS.128 R32, [R2+0x20] ;  /* 0x0000200002200984 */ /* 0x0006680000000c00 */
[----:B------:R3:W1:Y:S02]  /*8020*/  @P0 LDS.128 R36, [R71+0x30] ;  /* 0x0000300047240984 */ /* 0x0006640000000c00 */
.L_x_130:
[----:B------:R-:W-:Y:S05]  /*8030*/  BSYNC B1 ;  /* 0x0000000000017941 */ /* 0x000fea0003800000 */
.L_x_129:
        /* <DEDUP_REMOVED lines=21> */
.L_x_134:
[----:B------:R-:W-:Y:S01]  /*8190*/  ISETP.NE.AND P0, PT, R68, RZ, PT ;  /* 0x000000ff4400720c */ /* 0x000fe20003f05270 */
[----:B------:R-:W-:Y:S05]  /*81a0*/  WARPSYNC.ALL ;  /* 0x0000000000007948 */ /* 0x000fea0003800000 */
[----:B------:R-:W-:Y:S01]  /*81b0*/  R2UR UR4, R25 ;  /* 0x00000000190472ca */ /* 0x000fe200000e0000 */
[----:B------:R-:W1:Y:S01]  /*81c0*/  S2UR UR5, SR_CgaCtaId ;  /* 0x00000000000579c3 */ /* 0x000e620000008800 */
[----:B----4-:R-:W-:Y:S01]  /*81d0*/  LOP3.LUT R0, R44, 0xffffe000, RZ, 0xc0, !PT ;  /* 0xffffe0002c007812 */ /* 0x010fe200078ec0ff */
[----:B------:R-:W-:Y:S01]  /*81e0*/  BSSY.RECONVERGENT B0, `(.L_x_135) ;  /* 0x000005c000007945 */ /* 0x000fe20003800200 */
[----:B---3--:R-:W-:Y:S02]  /*81f0*/  LOP3.LUT R2, R45, 0xffffe000, RZ, 0xc0, !PT ;  /* 0xffffe0002d027812 */ /* 0x008fe400078ec0ff */
[----:B------:R-:W-:Y:S02]  /*8200*/  LOP3.LUT R3, R46, 0xffffe000, RZ, 0xc0, !PT ;  /* 0xffffe0002e037812 */ /* 0x000fe400078ec0ff */
[----:B------:R-:W-:Y:S02]  /*8210*/  LOP3.LUT R20, R47, 0xffffe000, RZ, 0xc0, !PT ;  /* 0xffffe0002f147812 */ /* 0x000fe400078ec0ff */
[----:B------:R-:W-:Y:S02]  /*8220*/  LOP3.LUT R21, R40, 0xffffe000, RZ, 0xc0, !PT ;  /* 0xffffe00028157812 */ /* 0x000fe400078ec0ff */
[----:B------:R-:W-:Y:S01]  /*8230*/  LOP3.LUT R25, R41, 0xffffe000, RZ, 0xc0, !PT ;  /* 0xffffe00029197812 */ /* 0x000fe200078ec0ff */
[----:B------:R-:W3:Y:S01]  /*8240*/  LDTM.x16 R4, tmem[UR4+0x30] ;  /* 0x00003004000479ee */ /* 0x000ee20008240000 */
[----:B------:R-:W-:Y:S01]  /*8250*/  R2UR UR4, R70 ;  /* 0x00000000460472ca */ /* 0x000fe200000e0000 */
[----:B------:R-:W-:Y:S01]  /*8260*/  NOP ;  /* 0x0000000000007918 */ /* 0x000fe20000000000 */
[----:B------:R-:W-:Y:S02]  /*8270*/  LOP3.LUT R26, R42, 0xffffe000, RZ, 0xc0, !PT ;  /* 0xffffe0002a1a7812 */ /* 0x000fe400078ec0ff */
[----:B------:R-:W-:Y:S02]  /*8280*/  LOP3.LUT R28, R43, 0xffffe000, RZ, 0xc0, !PT ;  /* 0xffffe0002b1c7812 */ /* 0x000fe400078ec0ff */
[----:B------:R-:W-:Y:S02]  /*8290*/  LOP3.LUT R29, R32, 0xffffe000, RZ, 0xc0, !PT ;  /* 0xffffe000201d7812 */ /* 0x000fe400078ec0ff */
[----:B------:R-:W-:Y:S02]  /*82a0*/  LOP3.LUT R30, R33, 0xffffe000, RZ, 0xc0, !PT ;  /* 0xffffe000211e7812 */ /* 0x000fe400078ec0ff */
[----:B------:R-:W-:Y:S02]  /*82b0*/  LOP3.LUT R31, R34, 0xffffe000, RZ, 0xc0, !PT ;  /* 0xffffe000221f7812 */ /* 0x000fe400078ec0ff */
[----:B------:R-:W-:Y:S01]  /*82c0*/  LOP3.LUT R32, R35, 0xffffe000, RZ, 0xc0, !PT ;  /* 0xffffe00023207812 */ /* 0x000fe200078ec0ff */
[----:B------:R-:W-:Y:S01]  /*82d0*/  UIADD3 UR4, UPT, UPT, UR4, 0x110, URZ ;  /* 0x0000011004047890 */ /* 0x000fe2000fffe0ff */
[----:B------:R-:W-:Y:S02]  /*82e0*/  LOP3.LUT R33, R36, 0xffffe000, RZ, 0xc0, !PT ;  /* 0xffffe00024217812 */ /* 0x000fe400078ec0ff */
[----:B------:R-:W-:Y:S02]  /*82f0*/  LOP3.LUT R34, R37, 0xffffe000, RZ, 0xc0, !PT ;  /* 0xffffe00025227812 */ /* 0x000fe400078ec0ff */
[----:B------:R-:W-:Y:S02]  /*8300*/  LOP3.LUT R35, R38, 0xffffe000, RZ, 0xc0, !PT ;  /* 0xffffe00026237812 */ /* 0x000fe400078ec0ff */
[----:B------:R-:W-:Y:S01]  /*8310*/  LOP3.LUT R36, R39, 0xffffe000, RZ, 0xc0, !PT ;  /* 0xffffe00027247812 */ /* 0x000fe200078ec0ff */
[C---:B---3--:R-:W-:Y:S01]  /*8320*/  FMUL R4, R24.reuse, R4 ;  /* 0x0000000418047220 */ /* 0x048fe20000400000 */
[C---:B------:R-:W-:Y:S01]  /*8330*/  FMUL R5, R24.reuse, R5 ;  /* 0x0000000518057220 */ /* 0x040fe20000400000 */
[C---:B------:R-:W-:Y:S01]  /*8340*/  FMUL R6, R24.reuse, R6 ;  /* 0x0000000618067220 */ /* 0x040fe20000400000 */
[C---:B------:R-:W-:Y:S01]  /*8350*/  FMUL R7, R24.reuse, R7 ;  /* 0x0000000718077220 */ /* 0x040fe20000400000 */
[C---:B------:R-:W-:Y:S01]  /*8360*/  FFMA R4, R27.reuse, R0, R4 ;  /* 0x000000001b047223 */ /* 0x040fe20000000004 */
[C---:B------:R-:W-:Y:S01]  /*8370*/  FFMA R5, R27.reuse, R2, R5 ;  /* 0x000000021b057223 */ /* 0x040fe20000000005 */
[C---:B------:R-:W-:Y:S01]  /*8380*/  FFMA R6, R27.reuse, R3, R6 ;  /* 0x000000031b067223 */ /* 0x040fe20000000006 */
[C---:B------:R-:W-:Y:S01]  /*8390*/  FFMA R7, R27.reuse, R20, R7 ;  /* 0x000000141b077223 */ /* 0x040fe20000000007 */
[----:B-1----:R-:W-:Y:S01]  /*83a0*/  UPRMT UR4, UR5, 0x654, UR4 ;  /* 0x0000065405047896 */ /* 0x002fe20008000004 */
[C---:B------:R-:W-:Y:S01]  /*83b0*/  FMUL R8, R24.reuse, R8 ;  /* 0x0000000818087220 */ /* 0x040fe20000400000 */
[C---:B------:R-:W-:Y:S01]  /*83c0*/  FMUL R9, R24.reuse, R9 ;  /* 0x0000000918097220 */ /* 0x040fe20000400000 */
[C---:B------:R-:W-:Y:S01]  /*83d0*/  FMUL R10, R24.reuse, R10 ;  /* 0x0000000a180a7220 */ /* 0x040fe20000400000 */
[C---:B------:R-:W-:Y:S01]  /*83e0*/  FMUL R11, R24.reuse, R11 ;  /* 0x0000000b180b7220 */ /* 0x040fe20000400000 */
[----:B------:R-:W-:Y:S01]  /*83f0*/  F2FP.TF32.F32.PACK_B R4, R4 ;  /* 0x00000004ff04723e */ /* 0x000fe200024050ff */
[C---:B------:R-:W-:Y:S01]  /*8400*/  FFMA R8, R27.reuse, R21, R8 ;  /* 0x000000151b087223 */ /* 0x040fe20000000008 */
[----:B------:R-:W-:Y:S01]  /*8410*/  F2FP.TF32.F32.PACK_B R5, R5 ;  /* 0x00000005ff05723e */ /* 0x000fe200024050ff */
[C---:B------:R-:W-:Y:S01]  /*8420*/  FFMA R9, R27.reuse, R25, R9 ;  /* 0x000000191b097223 */ /* 0x040fe20000000009 */
[----:B------:R-:W-:Y:S01]  /*8430*/  F2FP.TF32.F32.PACK_B R6, R6 ;  /* 0x00000006ff06723e */ /* 0x000fe200024050ff */
[C---:B------:R-:W-:Y:S01]  /*8440*/  FFMA R10, R27.reuse, R26, R10 ;  /* 0x0000001a1b0a7223 */ /* 0x040fe2000000000a */
[----:B------:R-:W-:Y:S01]  /*8450*/  F2FP.TF32.F32.PACK_B R7, R7 ;  /* 0x00000007ff07723e */ /* 0x000fe200024050ff */
[C---:B------:R-:W-:Y:S01]  /*8460*/  FFMA R11, R27.reuse, R28, R11 ;  /* 0x0000001c1b0b7223 */ /* 0x040fe2000000000b */
[C---:B------:R-:W-:Y:S01]  /*8470*/  FMUL R12, R24.reuse, R12 ;  /* 0x0000000c180c7220 */ /* 0x040fe20000400000 */
[----:B------:R-:W-:Y:S01]  /*8480*/  SYNCS.ARRIVE.TRANS64.RED.A1T0 RZ, [UR4], RZ ;  /* 0x000000ffffff79a7 */ /* 0x000fe20008100404 */
[----:B------:R-:W-:Y:S01]  /*8490*/  F2FP.TF32.F32.PACK_B R8, R8 ;  /* 0x00000008ff08723e */ /* 0x000fe200024050ff */
[----:B------:R1:W-:Y:S01]  /*84a0*/  STS.128 [R66+0x6000], R4 ;  /* 0x0060000442007388 */ /* 0x0003e20000000c00 */
        /* <DEDUP_REMOVED lines=9> */
[C---:B------:R-:W-:Y:S01]  /*8540*/  FFMA R15, R27.reuse, R32, R15 ;  /* 0x000000201b0f7223 */ /* 0x040fe2000000000f */
[C---:B------:R-:W-:Y:S01]  /*8550*/  FMUL R16, R24.reuse, R16 ;  /* 0x0000001018107220 */ /* 0x040fe20000400000 */
[----:B------:R-:W-:Y:S01]  /*8560*/  F2FP.TF32.F32.PACK_B R12, R12 ;  /* 0x0000000cff0c723e */ /* 0x000fe200024050ff */
[----:B------:R1:W-:Y:S01]  /*8570*/  STS.128 [R65+0x6010], R8 ;  /* 0x0060100841007388 */ /* 0x0003e20000000c00 */
[C---:B------:R-:W-:Y:S01]  /*8580*/  FMUL R17, R24.reuse, R17 ;  /* 0x0000001118117220 */ /* 0x040fe20000400000 */
[C---:B------:R-:W-:Y:S01]  /*8590*/  FMUL R18, R24.reuse, R18 ;  /* 0x0000001218127220 */ /* 0x040fe20000400000 */
[----:B------:R-:W-:Y:S01]  /*85a0*/  FMUL R19, R24, R19 ;  /* 0x0000001318137220 */ /* 0x000fe20000400000 */
[----:B------:R-:W-:Y:S01]  /*85b0*/  F2FP.TF32.F32.PACK_B R13, R13 ;  /* 0x0000000dff0d723e */ /* 0x000fe200024050ff */
[C---:B------:R-:W-:Y:S01]  /*85c0*/  FFMA R16, R27.reuse, R33, R16 ;  /* 0x000000211b107223 */ /* 0x040fe20000000010 */
[----:B------:R-:W-:Y:S01]  /*85d0*/  F2FP.TF32.F32.PACK_B R14, R14 ;  /* 0x0000000eff0e723e */ /* 0x000fe200024050ff */
[C---:B------:R-:W-:Y:S01]  /*85e0*/  FFMA R17, R27.reuse, R34, R17 ;  /* 0x000000221b117223 */ /* 0x040fe20000000011 */
[----:B------:R-:W-:Y:S01]  /*85f0*/  F2FP.TF32.F32.PACK_B R15, R15 ;  /* 0x0000000fff0f723e */ /* 0x000fe200024050ff */
[C---:B------:R-:W-:Y:S01]  /*8600*/  FFMA R18, R27.reuse, R35, R18 ;  /* 0x000000231b127223 */ /* 0x040fe20000000012 */
[----:B------:R-:W-:Y:S01]  /*8610*/  FFMA R19, R27, R36, R19 ;  /* 0x000000241b137223 */ /* 0x000fe20000000013 */
[----:B------:R-:W-:Y:S02]  /*8620*/  F2FP.TF32.F32.PACK_B R16, R16 ;  /* 0x00000010ff10723e */ /* 0x000fe400024050ff */
[----:B------:R1:W-:Y:S01]  /*8630*/  STS.128 [R64+0x6020], R12 ;  /* 0x0060200c40007388 */ /* 0x0003e20000000c00 */
[----:B------:R-:W-:Y:S02]  /*8640*/  F2FP.TF32.F32.PACK_B R17, R17 ;  /* 0x00000011ff11723e */ /* 0x000fe400024050ff */
        /* <DEDUP_REMOVED lines=21> */
.L_x_136:
[----:B------:R-:W-:Y:S05]  /*87a0*/  BSYNC.RECONVERGENT B0 ;  /* 0x0000000000007941 */ /* 0x000fea0003800200 */
.L_x_135:
[----:B------:R-:W-:Y:S01]  /*87b0*/  BAR.SYNC.DEFER_BLOCKING 0x1, 0x80 ;  /* 0x0042000000007b1d */ /* 0x000fe20000010000 */
[----:B------:R-:W-:Y:S01]  /*87c0*/  UISETP.NE.AND UP0, UPT, UR47, -0x4, UPT ;  /* 0xfffffffc2f00788c */ /* 0x000fe2000bf05270 */
[----:B------:R-:W-:Y:S08]  /*87d0*/  IADD3 R22, PT, PT, R22, 0x1, RZ ;  /* 0x0000000116167810 */ /* 0x000ff00007ffe0ff */
[----:B------:R-:W-:Y:S05]  /*87e0*/  BRA.U !UP0, `(.L_x_137) ;  /* 0x0000000108247547 */ /* 0x000fea000b800000 */
[----:B------:R-:W-:Y:S01]  /*87f0*/  ISETP.NE.AND P0, PT, R69, RZ, PT ;  /* 0x000000ff4500720c */ /* 0x000fe20003f05270 */
[----:B------:R-:W-:Y:S01]  /*8800*/  IMAD.U32 R0, RZ, RZ, UR46 ;  /* 0x0000002eff007e24 */ /* 0x000fe2000f8e00ff */
[----:B------:R-:W-:Y:S04]  /*8810*/  UIADD3 UR4, UPT, UPT, UR46, 0x1, URZ ;  /* 0x000000012e047890 */ /* 0x000fe8000fffe0ff */
[----:B------:R-:W-:Y:S04]  /*8820*/  UISETP.NE.AND UP0, UPT, UR4, 0x4, UPT ;  /* 0x000000040400788c */ /* 0x000fe8000bf05270 */
[----:B------:R-:W-:Y:S03]  /*8830*/  USEL UR46, UR4, URZ, UP0 ;  /* 0x000000ff042e7287 */ /* 0x000fe60008000000 */
[----:B------:R-:W-:Y:S05]  /*8840*/  @P0 LEA R0, R0, UR45, 0x3 ;  /* 0x0000002d00000c11 */ /* 0x000fea000f8e18ff */
[----:B------:R-:W-:Y:S05]  /*8850*/  @P0 VIADD R0, R0, 0xa0 ;  /* 0x000000a000000836 */ /* 0x000fea0000000000 */
[----:B------:R-:W-:Y:S04]  /*8860*/  @P0 PRMT R0, R74, 0x654, R0 ;  /* 0x000006544a000816 */ /* 0x000fe80000000000 */
[----:B------:R3:W-:Y:S03]  /*8870*/  @P0 SYNCS.ARRIVE.TRANS64.RED.A1T0 RZ, [R0+URZ], RZ ;  /* 0x000000ff00ff09a7 */ /* 0x0007e600081004ff */
.L_x_137:
[----:B------:R-:W-:Y:S01]  /*8880*/  R2UR UR5, R54 ;  /* 0x00000000360572ca */ /* 0x000fe200000e0000 */
[----:B------:R-:W-:Y:S01]  /*8890*/  UISETP.NE.AND UP0, UPT, UR61, URZ, UPT ;  /* 0x000000ff3d00728c */ /* 0x000fe2000bf05270 */
[----:B------:R-:W-:Y:S01]  /*88a0*/  R2UR UR4, R55 ;  /* 0x00000000370472ca */ /* 0x000fe200000e0000 */
[----:B------:R-:W-:Y:S01]  /*88b0*/  UIADD3 UR47, UPT, UPT, UR47, 0x4, URZ ;  /* 0x000000042f2f7890 */ /* 0x000fe2000fffe0ff */
[----:B------:R-:W-:Y:S01]  /*88c0*/  ISETP.NE.AND P0, PT, R59, 0x2, PT ;  /* 0x000000023b00780c */ /* 0x000fe20003f05270 */
[----:B------:R-:W-:Y:S01]  /*88d0*/  UMOV UR36, UR60 ;  /* 0x0000003c00247c82 */ /* 0x000fe20008000000 */
[----:B------:R-:W-:Y:S02]  /*88e0*/  ISETP.NE.AND P1, PT, R22, 0x4, PT ;  /* 0x000000041600780c */ /* 0x000fe40003f25270 */
[----:B------:R-:W-:Y:S02]  /*88f0*/  SEL R2, RZ, 0x1, P0 ;  /* 0x00000001ff027807 */ /* 0x000fe40000000000 */
[----:B---3--:R-:W-:Y:S02]  /*8900*/  SEL R0, RZ, 0x1, P1 ;  /* 0x00000001ff007807 */ /* 0x008fe40000800000 */
[----:B------:R-:W-:Y:S01]  /*8910*/  LOP3.LUT R61, R61, R2, RZ, 0x3c, !PT ;  /* 0x000000023d3d7212 */ /* 0x000fe200078e3cff */
[----:B------:R-:W-:Y:S01]  /*8920*/  UIADD3 UR20, UPT, UPT, UR37, UR5, URZ ;  /* 0x0000000525147290 */ /* 0x000fe2000fffe0ff */
[----:B------:R-:W-:Y:S01]  /*8930*/  LOP3.LUT R62, R62, R0, RZ, 0x3c, !PT ;  /* 0x000000003e3e7212 */ /* 0x000fe200078e3cff */
[----:B------:R-:W-:Y:S01]  /*8940*/  UIADD3 UR16, UPT, UPT, UR38, UR4, URZ ;  /* 0x0000000426107290 */ /* 0x000fe2000fffe0ff */
[----:B------:R-:W-:Y:S02]  /*8950*/  SEL R59, R59, RZ, P0 ;  /* 0x000000ff3b3b7207 */ /* 0x000fe40000000000 */
[----:B------:R-:W-:Y:S01]  /*8960*/  SEL R22, R22, RZ, P1 ;  /* 0x000000ff16167207 */ /* 0x000fe20000800000 */
[----:B------:R-:W-:Y:S08]  /*8970*/  BRA.U UP0, `(.L_x_138) ;  /* 0xffffffc900e87547 */ /* 0x000ff0000b83ffff */
[----:B------:R-:W-:-:S13]  /*8980*/  R2UR UR4, R56 ;  /* 0x00000000380472ca */ /* 0x000fda00000e0000 */
[----:B------:R-:W-:-:S09]  /*8990*/  UISETP.NE.AND UP0, UPT, UR4, URZ, UPT ;  /* 0x000000ff0400728c */ /* 0x000fd2000bf05270 */
[----:B------:R-:W-:Y:S05]  /*89a0*/  BRA.U !UP0, `(.L_x_139) ;  /* 0x0000000108487547 */ /* 0x000fea000b800000 */
[----:B------:R-:W3:Y:S02]  /*89b0*/  LDCU.64 UR4, c[0x0][0x890] ;  /* 0x00011200ff0477ac */ /* 0x000ee40008000a00 */
[----:B---3--:R-:W-:-:S04]  /*89c0*/  UISETP.NE.U32.AND UP0, UPT, UR4, URZ, UPT ;  /* 0x000000ff0400728c */ /* 0x008fc8000bf05070 */
[----:B------:R-:W-:-:S09]  /*89d0*/  UISETP.NE.AND.EX UP0, UPT, UR5, URZ, UPT, UP0 ;  /* 0x000000ff0500728c */ /* 0x000fd2000bf05300 */
[----:B------:R-:W-:Y:S05]  /*89e0*/  BRA.U UP0, `(.L_x_140) ;  /* 0x00000001000c7547 */ /* 0x000fea000b800000 */
[----:B------:R-:W-:-:S13]  /*89f0*/  FSETP.NEU.AND P0, PT, R27, RZ, PT ;  /* 0x000000ff1b00720b */ /* 0x000fda0003f0d000 */
[----:B------:R-:W-:Y:S05]  /*8a00*/  @!P0 EXIT ;  /* 0x000000000000894d */ /* 0x000fea0003800000 */
[----:B------:R-:W-:Y:S05]  /*8a10*/  BRA `(.L_x_139) ;  /* 0x00000000002c7947 */ /* 0x000fea0003800000 */
.L_x_140:
[----:B------:R-:W-:Y:S01]  /*8a20*/  ISETP.NE.AND P0, PT, R58, RZ, PT ;  /* 0x000000ff3a00720c */ /* 0x000fe20003f05270 */
[----:B------:R-:W-:-:S12]  /*8a30*/  BSSY.RECONVERGENT B0, `(.L_x_139) ;  /* 0x0000009000007945 */ /* 0x000fd80003800200 */
[----:B------:R-:W-:Y:S05]  /*8a40*/  @P0 BRA `(.L_x_141) ;  /* 0x0000000000140947 */ /* 0x000fea0003800000 */
[----:B------:R-:W3:Y:S02]  /*8a50*/  LDCU.64 UR4, c[0x0][0x888] ;  /* 0x00011100ff0477ac */ /* 0x000ee40008000a00 */
[----:B---3--:R-:W-:-:S04]  /*8a60*/  ISETP.NE.U32.AND P0, PT, RZ, UR4, PT ;  /* 0x00000004ff007c0c */ /* 0x008fc8000bf05070 */
[----:B------:R-:W-:-:S13]  /*8a70*/  ISETP.NE.AND.EX P0, PT, RZ, UR5, PT, P0 ;  /* 0x00000005ff007c0c */ /* 0x000fda000bf05300 */
[----:B------:R-:W-:Y:S05]  /*8a80*/  @!P0 EXIT ;  /* 0x000000000000894d */ /* 0x000fea0003800000 */
[----:B------:R-:W-:Y:S05]  /*8a90*/  BRA `(.L_x_142) ;  /* 0x0000000000087947 */ /* 0x000fea0003800000 */
.L_x_141:
[----:B------:R-:W-:-:S13]  /*8aa0*/  FSETP.NEU.AND P0, PT, R27, RZ, PT ;  /* 0x000000ff1b00720b */ /* 0x000fda0003f0d000 */
[----:B------:R-:W-:Y:S05]  /*8ab0*/  @!P0 EXIT ;  /* 0x000000000000894d */ /* 0x000fea0003800000 */
.L_x_142:
[----:B------:R-:W-:Y:S05]  /*8ac0*/  BSYNC.RECONVERGENT B0 ;  /* 0x0000000000007941 */ /* 0x000fea0003800200 */
.L_x_139:
[----:B------:R-:W3:Y:S01]  /*8ad0*/  S2UR UR5, SR_CgaCtaId ;  /* 0x00000000000579c3 */ /* 0x000ee20000008800 */
[----:B------:R-:W-:Y:S01]  /*8ae0*/  ULEA UR4, UR46, UR45, 0x3 ;  /* 0x0000002d2e047291 */ /* 0x000fe2000f8e18ff */
[----:B------:R-:W-:-:S04]  /*8af0*/  DEPBAR.LE SB0, 0x0 ;  /* 0x000080000000791a */ /* 0x000fc80000000000 */
[----:B------:R-:W-:-:S04]  /*8b00*/  UIADD3 UR4, UPT, UPT, UR4, 0xa0, URZ ;  /* 0x000000a004047890 */ /* 0x000fc8000fffe0ff */
[----:B---3--:R-:W-:-:S09]  /*8b10*/  UPRMT UR4, UR5, 0x654, UR4 ;  /* 0x0000065405047896 */ /* 0x008fd20008000004 */
[----:B------:R-:W-:Y:S01]  /*8b20*/  SYNCS.ARRIVE.TRANS64.RED.A1T0 RZ, [UR4], RZ ;  /* 0x000000ffffff79a7 */ /* 0x000fe20008100404 */
[----:B------:R-:W-:Y:S05]  /*8b30*/  EXIT ;  /* 0x000000000000794d */ /* 0x000fea0003800000 */
.L_x_25:
[----:B--2---:R2:W3:Y:S02]  /*8b40*/  SYNCS.PHASECHK.TRANS64.TRYWAIT P0, [R0+URZ+0x140], R2 ;  /* 0x00014002000075a7 */ /* 0x0044e400080011ff */
[----:B---3--:R-:W-:Y:S05]  /*8b50*/  @!P0 NANOSLEEP.SYNCS 0x989680 ;  /* 0x009896800000895d */ /* 0x008fea0003900000 */
[----:B------:R-:W3:Y:S02]  /*8b60*/  @!P0 SYNCS.PHASECHK.TRANS64 P0, [R0+URZ+0x140], R2 ;  /* 0x00014002000085a7 */ /* 0x000ee400080010ff */
[----:B---3--:R-:W-:Y:S05]  /*8b70*/  @!P0 BRA `(.L_x_25) ;  /* 0xfffffffc00f08947 */ /* 0x008fea000383ffff */
[----:B------:R-:W-:Y:S05]  /*8b80*/  BRA `(.L_x_143) ;  /* 0xffffff8c00887947 */ /* 0x000fea000383ffff */
.L_x_28:
[----:B--2---:R-:W-:-:S07]  /*8b90*/  MOV R0, UR33 ;  /* 0x0000002100007c02 */ /* 0x004fce0008000f00 */
.L_x_144:
[----:B--2---:R2:W3:Y:S02]  /*8ba0*/  SYNCS.PHASECHK.TRANS64.TRYWAIT P0, [R0+URZ+0x40], R3 ;  /* 0x00004003000075a7 */ /* 0x0044e400080011ff */
[----:B---3--:R-:W-:Y:S05]  /*8bb0*/  @!P0 NANOSLEEP.SYNCS 0x989680 ;  /* 0x009896800000895d */ /* 0x008fea0003900000 */
[----:B------:R-:W3:Y:S02]  /*8bc0*/  @!P0 SYNCS.PHASECHK.TRANS64 P0, [R0+URZ+0x40], R3 ;  /* 0x00004003000085a7 */ /* 0x000ee400080010ff */
[----:B---3--:R-:W-:Y:S05]  /*8bd0*/  @!P0 BRA `(.L_x_144) ;  /* 0xfffffffc00f08947 */ /* 0x008fea000383ffff */
[----:B------:R-:W-:Y:S05]  /*8be0*/  BRA `(.L_x_27) ;  /* 0xffffff8c00c87947 */ /* 0x000fea000383ffff */
.L_x_35:
[----:B-1----:R-:W-:-:S07]  /*8bf0*/  MOV R0, UR17 ;  /* 0x0000001100007c02 */ /* 0x002fce0008000f00 */
.L_x_145:
[----:B-1----:R1:W2:Y:S02]  /*8c00*/  SYNCS.PHASECHK.TRANS64.TRYWAIT P0, [R0+URZ+0x40], R3 ;  /* 0x00004003000075a7 */ /* 0x0022a400080011ff */
[----:B--2---:R-:W-:Y:S05]  /*8c10*/  @!P0 NANOSLEEP.SYNCS 0x989680 ;  /* 0x009896800000895d */ /* 0x004fea0003900000 */
[----:B------:R-:W2:Y:S02]  /*8c20*/  @!P0 SYNCS.PHASECHK.TRANS64 P0, [R0+URZ+0x40], R3 ;  /* 0x00004003000085a7 */ /* 0x000ea400080010ff */
[----:B--2---:R-:W-:Y:S05]  /*8c30*/  @!P0 BRA `(.L_x_145) ;  /* 0xfffffffc00f08947 */ /* 0x004fea000383ffff */
[----:B------:R-:W-:Y:S05]  /*8c40*/  BRA `(.L_x_34) ;  /* 0xffffff9000887947 */ /* 0x000fea000383ffff */
.L_x_40:
[----:B-1----:R1:W2:Y:S02]  /*8c50*/  SYNCS.PHASECHK.TRANS64.TRYWAIT P0, [R3+URZ+0xd0], R0 ;  /* 0x0000d000030075a7 */ /* 0x0022a400080011ff */
[----:B--2---:R-:W-:Y:S05]  /*8c60*/  @!P0 NANOSLEEP.SYNCS 0x989680 ;  /* 0x009896800000895d */ /* 0x004fea0003900000 */
[----:B------:R-:W2:Y:S02]  /*8c70*/  @!P0 SYNCS.PHASECHK.TRANS64 P0, [R3+URZ+0xd0], R0 ;  /* 0x0000d000030085a7 */ /* 0x000ea400080010ff */
[----:B--2---:R-:W-:Y:S05]  /*8c80*/  @!P0 BRA `(.L_x_40) ;  /* 0xfffffffc00f08947 */ /* 0x004fea000383ffff */
[----:B------:R-:W-:Y:S05]  /*8c90*/  BRA `(.L_x_146) ;  /* 0xffffff9400287947 */ /* 0x000fea000383ffff */
.L_x_44:
[----:B------:R-:W-:-:S07]  /*8ca0*/  MOV R0, UR4 ;  /* 0x0000000400007c02 */ /* 0x000fce0008000f00 */
.L_x_147:
[----:B-1----:R1:W2:Y:S02]  /*8cb0*/  SYNCS.PHASECHK.TRANS64.TRYWAIT P0, [R0+URZ], R2 ;  /* 0x00000002000075a7 */ /* 0x0022a400080011ff */
[----:B--2---:R-:W-:Y:S05]  /*8cc0*/  @!P0 NANOSLEEP.SYNCS 0x989680 ;  /* 0x009896800000895d */ /* 0x004fea0003900000 */
[----:B------:R-:W2:Y:S02]  /*8cd0*/  @!P0 SYNCS.PHASECHK.TRANS64 P0, [R0+URZ], R2 ;  /* 0x00000002000085a7 */ /* 0x000ea400080010ff */
[----:B--2---:R-:W-:Y:S05]  /*8ce0*/  @!P0 BRA `(.L_x_147) ;  /* 0xfffffffc00f08947 */ /* 0x004fea000383ffff */
[----:B------:R-:W-:Y:S05]  /*8cf0*/  BRA `(.L_x_148) ;  /* 0xffffff9800d47947 */ /* 0x000fea000383ffff */
.L_x_45:
[----:B------:R-:W-:-:S07]  /*8d00*/  MOV R0, UR5 ;  /* 0x0000000500007c02 */ /* 0x000fce0008000f00 */
.L_x_149:
[----:B-1----:R1:W2:Y:S02]  /*8d10*/  SYNCS.PHASECHK.TRANS64.TRYWAIT P0, [R0+URZ], R3 ;  /* 0x00000003000075a7 */ /* 0x0022a400080011ff */
[----:B--2---:R-:W-:Y:S05]  /*8d20*/  @!P0 NANOSLEEP.SYNCS 0x989680 ;  /* 0x009896800000895d */ /* 0x004fea0003900000 */
[----:B------:R-:W2:Y:S02]  /*8d30*/  @!P0 SYNCS.PHASECHK.TRANS64 P0, [R0+URZ], R3 ;  /* 0x00000003000085a7 */ /* 0x000ea400080010ff */
[----:B--2---:R-:W-:Y:S05]  /*8d40*/  @!P0 BRA `(.L_x_149) ;  /* 0xfffffffc00f08947 */ /* 0x004fea000383ffff */
[----:B------:R-:W-:Y:S05]  /*8d50*/  BRA `(.L_x_150) ;  /* 0xffffff9800e07947 */ /* 0x000fea000383ffff */
.L_x_46:
[----:B------:R-:W-:-:S07]  /*8d60*/  MOV R0, UR5 ;  /* 0x0000000500007c02 */ /* 0x000fce0008000f00 */
.L_x_151:
[----:B-1----:R1:W2:Y:S02]  /*8d70*/  SYNCS.PHASECHK.TRANS64.TRYWAIT P0, [R0+URZ], R3 ;  /* 0x00000003000075a7 */ /* 0x0022a400080011ff */
[----:B--2---:R-:W-:Y:S05]  /*8d80*/  @!P0 NANOSLEEP.SYNCS 0x989680 ;  /* 0x009896800000895d */ /* 0x004fea0003900000 */
[----:B------:R-:W2:Y:S02]  /*8d90*/  @!P0 SYNCS.PHASECHK.TRANS64 P0, [R0+URZ], R3 ;  /* 0x00000003000085a7 */ /* 0x000ea400080010ff */
[----:B--2---:R-:W-:Y:S05]  /*8da0*/  @!P0 BRA `(.L_x_151) ;  /* 0xfffffffc00f08947 */ /* 0x004fea000383ffff */
[----:B------:R-:W-:Y:S05]  /*8db0*/  BRA `(.L_x_152) ;  /* 0xffffff9800ec7947 */ /* 0x000fea000383ffff */
.L_x_47:
[----:B------:R-:W-:-:S07]  /*8dc0*/  MOV R0, UR5 ;  /* 0x0000000500007c02 */ /* 0x000fce0008000f00 */
.L_x_153:
[----:B-1----:R1:W2:Y:S02]  /*8dd0*/  SYNCS.PHASECHK.TRANS64.TRYWAIT P0, [R0+URZ], R3 ;  /* 0x00000003000075a7 */ /* 0x0022a400080011ff */
[----:B--2---:R-:W-:Y:S05]  /*8de0*/  @!P0 NANOSLEEP.SYNCS 0x989680 ;  /* 0x009896800000895d */ /* 0x004fea0003900000 */
[----:B------:R-:W2:Y:S02]  /*8df0*/  @!P0 SYNCS.PHASECHK.TRANS64 P0, [R0+URZ], R3 ;  /* 0x00000003000085a7 */ /* 0x000ea400080010ff */
[----:B--2---:R-:W-:Y:S05]  /*8e00*/  @!P0 BRA `(.L_x_153) ;  /* 0xfffffffc00f08947 */ /* 0x004fea000383ffff */
[----:B------:R-:W-:Y:S05]  /*8e10*/  BRA `(.L_x_154) ;  /* 0xffffff9800f87947 */ /* 0x000fea000383ffff */
.L_x_48:
[----:B------:R-:W-:-:S07]  /*8e20*/  MOV R0, UR5 ;  /* 0x0000000500007c02 */ /* 0x000fce0008000f00 */
.L_x_155:
[----:B-1----:R1:W2:Y:S02]  /*8e30*/  SYNCS.PHASECHK.TRANS64.TRYWAIT P0, [R0+URZ], R3 ;  /* 0x00000003000075a7 */ /* 0x0022a400080011ff */
[----:B--2---:R-:W-:Y:S05]  /*8e40*/  @!P0 NANOSLEEP.SYNCS 0x989680 ;  /* 0x009896800000895d */ /* 0x004fea0003900000 */
[----:B------:R-:W2:Y:S02]  /*8e50*/  @!P0 SYNCS.PHASECHK.TRANS64 P0, [R0+URZ], R3 ;  /* 0x00000003000085a7 */ /* 0x000ea400080010ff */
[----:B--2---:R-:W-:Y:S05]  /*8e60*/  @!P0 BRA `(.L_x_155) ;  /* 0xfffffffc00f08947 */ /* 0x004fea000383ffff */
[----:B------:R-:W-:Y:S05]  /*8e70*/  BRA `(.L_x_156) ;  /* 0xffffff9c00047947 */ /* 0x000fea000383ffff */
.L_x_49:
[----:B------:R-:W-:-:S07]  /*8e80*/  MOV R0, UR5 ;  /* 0x0000000500007c02 */ /* 0x000fce0008000f00 */
.L_x_157:
[----:B-1----:R1:W2:Y:S02]  /*8e90*/  SYNCS.PHASECHK.TRANS64.TRYWAIT P0, [R0+URZ], R3 ;  /* 0x00000003000075a7 */ /* 0x0022a400080011ff */
[----:B--2---:R-:W-:Y:S05]  /*8ea0*/  @!P0 NANOSLEEP.SYNCS 0x989680 ;  /* 0x009896800000895d */ /* 0x004fea0003900000 */
[----:B------:R-:W2:Y:S02]  /*8eb0*/  @!P0 SYNCS.PHASECHK.TRANS64 P0, [R0+URZ], R3 ;  /* 0x00000003000085a7 */ /* 0x000ea400080010ff */
[----:B--2---:R-:W-:Y:S05]  /*8ec0*/  @!P0 BRA `(.L_x_157) ;  /* 0xfffffffc00f08947 */ /* 0x004fea000383ffff */
[----:B------:R-:W-:Y:S05]  /*8ed0*/  BRA `(.L_x_158) ;  /* 0xffffff9c00107947 */ /* 0x000fea000383ffff */
.L_x_50:
[----:B------:R-:W-:-:S07]  /*8ee0*/  MOV R0, UR5 ;  /* 0x0000000500007c02 */ /* 0x000fce0008000f00 */
.L_x_159:
[----:B-1----:R1:W2:Y:S02]  /*8ef0*/  SYNCS.PHASECHK.TRANS64.TRYWAIT P0, [R0+URZ], R3 ;  /* 0x00000003000075a7 */ /* 0x0022a400080011ff */
[----:B--2---:R-:W-:Y:S05]  /*8f00*/  @!P0 NANOSLEEP.SYNCS 0x989680 ;  /* 0x009896800000895d */ /* 0x004fea0003900000 */
[----:B------:R-:W2:Y:S02]  /*8f10*/  @!P0 SYNCS.PHASECHK.TRANS64 P0, [R0+URZ], R3 ;  /* 0x00000003000085a7 */ /* 0x000ea400080010ff */
[----:B--2---:R-:W-:Y:S05]  /*8f20*/  @!P0 BRA `(.L_x_159) ;  /* 0xfffffffc00f08947 */ /* 0x004fea000383ffff */
[----:B------:R-:W-:Y:S05]  /*8f30*/  BRA `(.L_x_160) ;  /* 0xffffff9c001c7947 */ /* 0x000fea000383ffff */
.L_x_53:
[----:B-1----:R1:W2:Y:S02]  /*8f40*/  SYNCS.PHASECHK.TRANS64.TRYWAIT P0, [R2+URZ+0x130], R4 ;  /* 0x00013004020075a7 */ /* 0x0022a400080011ff */
[----:B--2---:R-:W-:Y:S05]  /*8f50*/  @!P0 NANOSLEEP.SYNCS 0x989680 ;  /* 0x009896800000895d */ /* 0x004fea0003900000 */
[----:B------:R-:W2:Y:S02]  /*8f60*/  @!P0 SYNCS.PHASECHK.TRANS64 P0, [R2+URZ+0x130], R4 ;  /* 0x00013004020085a7 */ /* 0x000ea400080010ff */
[----:B--2---:R-:W-:Y:S05]  /*8f70*/  @!P0 BRA `(.L_x_53) ;  /* 0xfffffffc00f08947 */ /* 0x004fea000383ffff */
[----:B------:R-:W-:Y:S05]  /*8f80*/  BRA `(.L_x_161) ;  /* 0xffffff9c00807947 */ /* 0x000fea000383ffff */
.L_x_54:
[----:B------:R-:W-:-:S07]  /*8f90*/  MOV R2, UR4 ;  /* 0x0000000400027c02 */ /* 0x000fce0008000f00 */
.L_x_162:
[----:B-1----:R1:W2:Y:S02]  /*8fa0*/  SYNCS.PHASECHK.TRANS64.TRYWAIT P0, [R2+URZ+0xe0], R5 ;  /* 0x0000e005020075a7 */ /* 0x0022a400080011ff */
[----:B--2---:R-:W-:Y:S05]  /*8fb0*/  @!P0 NANOSLEEP.SYNCS 0x989680 ;  /* 0x009896800000895d */ /* 0x004fea0003900000 */
[----:B------:R-:W2:Y:S02]  /*8fc0*/  @!P0 SYNCS.PHASECHK.TRANS64 P0, [R2+URZ+0xe0], R5 ;  /* 0x0000e005020085a7 */ /* 0x000ea400080010ff */
[----:B--2---:R-:W-:Y:S05]  /*8fd0*/  @!P0 BRA `(.L_x_162) ;  /* 0xfffffffc00f08947 */ /* 0x004fea000383ffff */
[----:B------:R-:W-:Y:S05]  /*8fe0*/  BRA `(.L_x_163) ;  /* 0xffffff9c00907947 */ /* 0x000fea000383ffff */
.L_x_55:
[----:B-1----:R1:W2:Y:S02]  /*8ff0*/  SYNCS.PHASECHK.TRANS64.TRYWAIT P1, [R2+URZ+0xd0], R4 ;  /* 0x0000d004020075a7 */ /* 0x0022a400080211ff */
[----:B--2---:R-:W-:Y:S05]  /*9000*/  @!P1 NANOSLEEP.SYNCS 0x989680 ;  /* 0x009896800000995d */ /* 0x004fea0003900000 */
[----:B------:R-:W2:Y:S02]  /*9010*/  @!P1 SYNCS.PHASECHK.TRANS64 P1, [R2+URZ+0xd0], R4 ;  /* 0x0000d004020095a7 */ /* 0x000ea400080210ff */
[----:B--2---:R-:W-:Y:S05]  /*9020*/  @!P1 BRA `(.L_x_55) ;  /* 0xfffffffc00f09947 */ /* 0x004fea000383ffff */
[----:B------:R-:W-:Y:S05]  /*9030*/  BRA `(.L_x_164) ;  /* 0xffffff9c00c07947 */ /* 0x000fea000383ffff */
.L_x_58:
[----:B------:R-:W-:-:S07]  /*9040*/  MOV R0, UR4 ;  /* 0x0000000400007c02 */ /* 0x000fce0008000f00 */
.L_x_165:
[----:B-1----:R1:W2:Y:S02]  /*9050*/  SYNCS.PHASECHK.TRANS64.TRYWAIT P0, [R0+URZ+0xe0], R2 ;  /* 0x0000e002000075a7 */ /* 0x0022a400080011ff */
[----:B--2---:R-:W-:Y:S05]  /*9060*/  @!P0 NANOSLEEP.SYNCS 0x989680 ;  /* 0x009896800000895d */ /* 0x004fea0003900000 */
[----:B------:R-:W2:Y:S02]  /*9070*/  @!P0 SYNCS.PHASECHK.TRANS64 P0, [R0+URZ+0xe0], R2 ;  /* 0x0000e002000085a7 */ /* 0x000ea400080010ff */
[----:B--2---:R-:W-:Y:S05]  /*9080*/  @!P0 BRA `(.L_x_165) ;  /* 0xfffffffc00f08947 */ /* 0x004fea000383ffff */
[----:B------:R-:W-:Y:S05]  /*9090*/  BRA `(.L_x_57) ;  /* 0xffffffa000147947 */ /* 0x000fea000383ffff */
.L_x_65:
[----:B-1----:R1:W2:Y:S02]  /*90a0*/  SYNCS.PHASECHK.TRANS64.TRYWAIT P1, [R0+URZ+0xd0], R2 ;  /* 0x0000d002000075a7 */ /* 0x0022a400080211ff */
[----:B--2---:R-:W-:Y:S05]  /*90b0*/  @!P1 NANOSLEEP.SYNCS 0x989680 ;  /* 0x009896800000995d */ /* 0x004fea0003900000 */
[----:B------:R-:W2:Y:S02]  /*90c0*/  @!P1 SYNCS.PHASECHK.TRANS64 P1, [R0+URZ+0xd0], R2 ;  /* 0x0000d002000095a7 */ /* 0x000ea400080210ff */
[----:B--2---:R-:W-:Y:S05]  /*90d0*/  @!P1 BRA `(.L_x_65) ;  /* 0xfffffffc00f09947 */ /* 0x004fea000383ffff */
[----:B------:R-:W-:Y:S05]  /*90e0*/  BRA `(.L_x_166) ;  /* 0xffffffa4008c7947 */ /* 0x000fea000383ffff */
.L_x_66:
[----:B------:R-:W-:-:S07]  /*90f0*/  MOV R2, UR30 ;  /* 0x0000001e00027c02 */ /* 0x000fce0008000f00 */
.L_x_167:
[----:B-1----:R1:W2:Y:S02]  /*9100*/  SYNCS.PHASECHK.TRANS64.TRYWAIT P0, [R2+URZ+0x110], R0 ;  /* 0x00011000020075a7 */ /* 0x0022a400080011ff */
[----:B--2---:R-:W-:Y:S05]  /*9110*/  @!P0 NANOSLEEP.SYNCS 0x989680 ;  /* 0x009896800000895d */ /* 0x004fea0003900000 */
[----:B------:R-:W2:Y:S02]  /*9120*/  @!P0 SYNCS.PHASECHK.TRANS64 P0, [R2+URZ+0x110], R0 ;  /* 0x00011000020085a7 */ /* 0x000ea400080010ff */
[----:B--2---:R-:W-:Y:S05]  /*9130*/  @!P0 BRA `(.L_x_167) ;  /* 0xfffffffc00f08947 */ /* 0x004fea000383ffff */
[----:B------:R-:W-:Y:S05]  /*9140*/  BRA `(.L_x_168) ;  /* 0xffffffa400c47947 */ /* 0x000fea000383ffff */
.L_x_69:
[----:B------:R-:W-:Y:S07]  /*9150*/  MOV R0, UR5 ;  /* 0x0000000500007c02 */ /* 0x000fee0008000f00 */
.L_x_169:
[----:B-1----:R1:W2:Y:S02]  /*9160*/  SYNCS.PHASECHK.TRANS64.TRYWAIT P0, [R0+URZ], R2 ;  /* 0x00000002000075a7 */ /* 0x0022a400080011ff */
[----:B--2---:R-:W-:Y:S05]  /*9170*/  @!P0 NANOSLEEP.SYNCS 0x989680 ;  /* 0x009896800000895d */ /* 0x004fea0003900000 */
[----:B------:R-:W2:Y:S02]  /*9180*/  @!P0 SYNCS.PHASECHK.TRANS64 P0, [R0+URZ], R2 ;  /* 0x00000002000085a7 */ /* 0x000ea400080010ff */
[----:B--2---:R-:W-:Y:S05]  /*9190*/  @!P0 BRA `(.L_x_169) ;  /* 0xfffffffc00f08947 */ /* 0x004fea000383ffff */
[----:B------:R-:W-:Y:S05]  /*91a0*/  BRA `(.L_x_68) ;  /* 0xffffffa400e07947 */ /* 0x000fea000383ffff */
.L_x_72:
[----:B------:R-:W-:-:S07]  /*91b0*/  MOV R0, UR4 ;  /* 0x0000000400007c02 */ /* 0x000fce0008000f00 */
.L_x_170:
[----:B--2---:R2:W4:Y:S02]  /*91c0*/  SYNCS.PHASECHK.TRANS64.TRYWAIT P0, [R0+URZ], R2 ;  /* 0x00000002000075a7 */ /* 0x00452400080011ff */
[----:B----4-:R-:W-:Y:S05]  /*91d0*/  @!P0 NANOSLEEP.SYNCS 0x989680 ;  /* 0x009896800000895d */ /* 0x010fea0003900000 */
[----:B------:R-:W4:Y:S02]  /*91e0*/  @!P0 SYNCS.PHASECHK.TRANS64 P0, [R0+URZ], R2 ;  /* 0x00000002000085a7 */ /* 0x000f2400080010ff */
[----:B----4-:R-:W-:Y:S05]  /*91f0*/  @!P0 BRA `(.L_x_170) ;  /* 0xfffffffc00f08947 */ /* 0x010fea000383ffff */
[----:B------:R-:W-:Y:S05]  /*9200*/  BRA `(.L_x_171) ;  /* 0xffffffa800bc7947 */ /* 0x000fea000383ffff */
.L_x_73:
[----:B------:R-:W-:-:S07]  /*9210*/  MOV R0, UR5 ;  /* 0x0000000500007c02 */ /* 0x000fce0008000f00 */
.L_x_172:
[----:B-1----:R1:W2:Y:S02]  /*9220*/  SYNCS.PHASECHK.TRANS64.TRYWAIT P0, [R0+URZ], R3 ;  /* 0x00000003000075a7 */ /* 0x0022a400080011ff */
[----:B--2---:R-:W-:Y:S05]  /*9230*/  @!P0 NANOSLEEP.SYNCS 0x989680 ;  /* 0x009896800000895d */ /* 0x004fea0003900000 */
[----:B------:R-:W2:Y:S02]  /*9240*/  @!P0 SYNCS.PHASECHK.TRANS64 P0, [R0+URZ], R3 ;  /* 0x00000003000085a7 */ /* 0x000ea400080010ff */
[----:B--2---:R-:W-:Y:S05]  /*9250*/  @!P0 BRA `(.L_x_172) ;  /* 0xfffffffc00f08947 */ /* 0x004fea000383ffff */
[----:B------:R-:W-:Y:S05]  /*9260*/  BRA `(.L_x_173) ;  /* 0xffffffa800c87947 */ /* 0x000fea000383ffff */
.L_x_74:
[----:B------:R-:W-:-:S07]  /*9270*/  MOV R0, UR5 ;  /* 0x0000000500007c02 */ /* 0x000fce0008000f00 */
.L_x_174:
[----:B-1----:R1:W2:Y:S02]  /*9280*/  SYNCS.PHASECHK.TRANS64.TRYWAIT P0, [R0+URZ], R3 ;  /* 0x00000003000075a7 */ /* 0x0022a400080011ff */
[----:B--2---:R-:W-:Y:S05]  /*9290*/  @!P0 NANOSLEEP.SYNCS 0x989680 ;  /* 0x009896800000895d */ /* 0x004fea0003900000 */
[----:B------:R-:W2:Y:S02]  /*92a0*/  @!P0 SYNCS.PHASECHK.TRANS64 P0, [R0+URZ], R3 ;  /* 0x00000003000085a7 */ /* 0x000ea400080010ff */
[----:B--2---:R-:W-:Y:S05]  /*92b0*/  @!P0 BRA `(.L_x_174) ;  /* 0xfffffffc00f08947 */ /* 0x004fea000383ffff */
[----:B------:R-:W-:Y:S05]  /*92c0*/  BRA `(.L_x_175) ;  /* 0xffffffa800d47947 */ /* 0x000fea000383ffff */
.L_x_75:
[----:B-1----:R-:W-:-:S07]  /*92d0*/  MOV R0, UR4 ;  /* 0x0000000400007c02 */ /* 0x002fce0008000f00 */
.L_x_176:
[----:B-1----:R1:W2:Y:S02]  /*92e0*/  SYNCS.PHASECHK.TRANS64.TRYWAIT P0, [R0+URZ], R2 ;  /* 0x00000002000075a7 */ /* 0x0022a400080011ff */
[----:B--2---:R-:W-:Y:S05]  /*92f0*/  @!P0 NANOSLEEP.SYNCS 0x989680 ;  /* 0x009896800000895d */ /* 0x004fea0003900000 */
[----:B------:R-:W2:Y:S02]  /*9300*/  @!P0 SYNCS.PHASECHK.TRANS64 P0, [R0+URZ], R2 ;  /* 0x00000002000085a7 */ /* 0x000ea400080010ff */
[----:B--2---:R-:W-:Y:S05]  /*9310*/  @!P0 BRA `(.L_x_176) ;  /* 0xfffffffc00f08947 */ /* 0x004fea000383ffff */
[----:B------:R-:W-:Y:S05]  /*9320*/  BRA `(.L_x_177) ;  /* 0xffffffa800e07947 */ /* 0x000fea000383ffff */
.L_x_80:
[----:B--2---:R2:W3:Y:S02]  /*9330*/  SYNCS.PHASECHK.TRANS64.TRYWAIT P0, [R12+URZ+0xd0], R0 ;  /* 0x0000d0000c0075a7 */ /* 0x0044e400080011ff */
[----:B---3--:R-:W-:Y:S05]  /*9340*/  @!P0 NANOSLEEP.SYNCS 0x989680 ;  /* 0x009896800000895d */ /* 0x008fea0003900000 */
[----:B------:R-:W3:Y:S02]  /*9350*/  @!P0 SYNCS.PHASECHK.TRANS64 P0, [R12+URZ+0xd0], R0 ;  /* 0x0000d0000c0085a7 */ /* 0x000ee400080010ff */
[----:B---3--:R-:W-:Y:S05]  /*9360*/  @!P0 BRA `(.L_x_80) ;  /* 0xfffffffc00f08947 */ /* 0x008fea000383ffff */
[----:B------:R-:W-:Y:S05]  /*9370*/  BRA `(.L_x_178) ;  /* 0xffffffb000107947 */ /* 0x000fea000383ffff */
.L_x_83:
[----:B--2---:R-:W-:Y:S07]  /*9380*/  MOV R0, UR21 ;  /* 0x0000001500007c02 */ /* 0x004fee0008000f00 */
.L_x_179:
[----:B--2---:R2:W3:Y:S02]  /*9390*/  SYNCS.PHASECHK.TRANS64.TRYWAIT P2, [R0+URZ+0xc8], R6 ;  /* 0x0000c806000075a7 */ /* 0x0044e400080411ff */
[----:B---3--:R-:W-:Y:S05]  /*93a0*/  @!P2 NANOSLEEP.SYNCS 0x989680 ;  /* 0x009896800000a95d */ /* 0x008fea0003900000 */
[----:B------:R-:W3:Y:S02]  /*93b0*/  @!P2 SYNCS.PHASECHK.TRANS64 P2, [R0+URZ+0xc8], R6 ;  /* 0x0000c8060000a5a7 */ /* 0x000ee400080410ff */
[----:B---3--:R-:W-:Y:S05]  /*93c0*/  @!P2 BRA `(.L_x_179) ;  /* 0xfffffffc00f0a947 */ /* 0x008fea000383ffff */
[----:B------:R-:W-:Y:S05]  /*93d0*/  BRA `(.L_x_82) ;  /* 0xffffffb400787947 */ /* 0x000fea000383ffff */
.L_x_86:
[----:B------:R-:W-:Y:S07]  /*93e0*/  MOV R0, UR21 ;  /* 0x0000001500007c02 */ /* 0x000fee0008000f00 */
.L_x_180:
[----:B--2---:R2:W3:Y:S02]  /*93f0*/  SYNCS.PHASECHK.TRANS64.TRYWAIT P0, [R0+URZ+0xa0], R9 ;  /* 0x0000a009000075a7 */ /* 0x0044e400080011ff */
[----:B---3--:R-:W-:Y:S05]  /*9400*/  @!P0 NANOSLEEP.SYNCS 0x989680 ;  /* 0x009896800000895d */ /* 0x008fea0003900000 */
[----:B------:R-:W3:Y:S02]  /*9410*/  @!P0 SYNCS.PHASECHK.TRANS64 P0, [R0+URZ+0xa0], R9 ;  /* 0x0000a009000085a7 */ /* 0x000ee400080010ff */
[----:B---3--:R-:W-:Y:S05]  /*9420*/  @!P0 BRA `(.L_x_180) ;  /* 0xfffffffc00f08947 */ /* 0x008fea000383ffff */
[----:B------:R-:W-:Y:S05]  /*9430*/  BRA `(.L_x_181) ;  /* 0xffffffb400d47947 */ /* 0x000fea000383ffff */
.L_x_87:
[----:B------:R-:W-:Y:S07]  /*9440*/  MOV R0, UR21 ;  /* 0x0000001500007c02 */ /* 0x000fee0008000f00 */
.L_x_182:
[----:B--2---:R2:W3:Y:S02]  /*9450*/  SYNCS.PHASECHK.TRANS64.TRYWAIT P0, [R0+URZ+0xa8], R9 ;  /* 0x0000a809000075a7 */ /* 0x0044e400080011ff */
[----:B---3--:R-:W-:Y:S05]  /*9460*/  @!P0 NANOSLEEP.SYNCS 0x989680 ;  /* 0x009896800000895d */ /* 0x008fea0003900000 */
[----:B------:R-:W3:Y:S02]  /*9470*/  @!P0 SYNCS.PHASECHK.TRANS64 P0, [R0+URZ+0xa8], R9 ;  /* 0x0000a809000085a7 */ /* 0x000ee400080010ff */
[----:B---3--:R-:W-:Y:S05]  /*9480*/  @!P0 BRA `(.L_x_182) ;  /* 0xfffffffc00f08947 */ /* 0x008fea000383ffff */
[----:B------:R-:W-:Y:S05]  /*9490*/  BRA `(.L_x_183) ;  /* 0xffffffb8000c7947 */ /* 0x000fea000383ffff */
.L_x_88:
[----:B------:R-:W-:Y:S07]  /*94a0*/  MOV R0, UR21 ;  /* 0x0000001500007c02 */ /* 0x000fee0008000f00 */
.L_x_184:
[----:B--2---:R2:W3:Y:S02]  /*94b0*/  SYNCS.PHASECHK.TRANS64.TRYWAIT P0, [R0+URZ+0xb0], R9 ;  /* 0x0000b009000075a7 */ /* 0x0044e400080011ff */
[----:B---3--:R-:W-:Y:S05]  /*94c0*/  @!P0 NANOSLEEP.SYNCS 0x989680 ;  /* 0x009896800000895d */ /* 0x008fea0003900000 */
[----:B------:R-:W3:Y:S02]  /*94d0*/  @!P0 SYNCS.PHASECHK.TRANS64 P0, [R0+URZ+0xb0], R9 ;  /* 0x0000b009000085a7 */ /* 0x000ee400080010ff */
[----:B---3--:R-:W-:Y:S05]  /*94e0*/  @!P0 BRA `(.L_x_184) ;  /* 0xfffffffc00f08947 */ /* 0x008fea000383ffff */
[----:B------:R-:W-:Y:S05]  /*94f0*/  BRA `(.L_x_185) ;  /* 0xffffffb800507947 */ /* 0x000fea000383ffff */
.L_x_89:
[----:B------:R-:W-:Y:S07]  /*9500*/  MOV R0, UR21 ;  /* 0x0000001500007c02 */ /* 0x000fee0008000f00 */
.L_x_186:
[----:B--2---:R2:W3:Y:S02]  /*9510*/  SYNCS.PHASECHK.TRANS64.TRYWAIT P0, [R0+URZ+0xb8], R9 ;  /* 0x0000b809000075a7 */ /* 0x0044e400080011ff */
[----:B---3--:R-:W-:Y:S05]  /*9520*/  @!P0 NANOSLEEP.SYNCS 0x989680 ;  /* 0x009896800000895d */ /* 0x008fea0003900000 */
[----:B------:R-:W3:Y:S02]  /*9530*/  @!P0 SYNCS.PHASECHK.TRANS64 P0, [R0+URZ+0xb8], R9 ;  /* 0x0000b809000085a7 */ /* 0x000ee400080010ff */
[----:B---3--:R-:W-:Y:S05]  /*9540*/  @!P0 BRA `(.L_x_186) ;  /* 0xfffffffc00f08947 */ /* 0x008fea000383ffff */
[----:B------:R-:W-:Y:S05]  /*9550*/  BRA `(.L_x_187) ;  /* 0xffffffb800907947 */ /* 0x000fea000383ffff */
.L_x_91:
[----:B------:R-:W-:-:S07]  /*9560*/  MOV R0, UR21 ;  /* 0x0000001500007c02 */ /* 0x000fce0008000f00 */
.L_x_188:
[----:B---3--:R3:W4:Y:S02]  /*9570*/  SYNCS.PHASECHK.TRANS64.TRYWAIT P0, [R0+URZ+0xa0], R2 ;  /* 0x0000a002000075a7 */ /* 0x00872400080011ff */
[----:B----4-:R-:W-:Y:S05]  /*9580*/  @!P0 NANOSLEEP.SYNCS 0x989680 ;  /* 0x009896800000895d */ /* 0x010fea0003900000 */
[----:B------:R-:W4:Y:S02]  /*9590*/  @!P0 SYNCS.PHASECHK.TRANS64 P0, [R0+URZ+0xa0], R2 ;  /* 0x0000a002000085a7 */ /* 0x000f2400080010ff */
[----:B----4-:R-:W-:Y:S05]  /*95a0*/  @!P0 BRA `(.L_x_188) ;  /* 0xfffffffc00f08947 */ /* 0x010fea000383ffff */
[----:B------:R-:W-:Y:S05]  /*95b0*/  BRA `(.L_x_189) ;  /* 0xffffffbc00087947 */ /* 0x000fea000383ffff */
.L_x_92:
[----:B---3--:R-:W-:-:S07]  /*95c0*/  MOV R0, UR21 ;  /* 0x0000001500007c02 */ /* 0x008fce0008000f00 */
.L_x_190:
[----:B---3--:R3:W4:Y:S02]  /*95d0*/  SYNCS.PHASECHK.TRANS64.TRYWAIT P0, [R0+URZ+0xa8], R2 ;  /* 0x0000a802000075a7 */ /* 0x00872400080011ff */
[----:B----4-:R-:W-:Y:S05]  /*95e0*/  @!P0 NANOSLEEP.SYNCS 0x989680 ;  /* 0x009896800000895d */ /* 0x010fea0003900000 */
[----:B------:R-:W4:Y:S02]  /*95f0*/  @!P0 SYNCS.PHASECHK.TRANS64 P0, [R0+URZ+0xa8], R2 ;  /* 0x0000a802000085a7 */ /* 0x000f2400080010ff */
[----:B----4-:R-:W-:Y:S05]  /*9600*/  @!P0 BRA `(.L_x_190) ;  /* 0xfffffffc00f08947 */ /* 0x010fea000383ffff */
[----:B------:R-:W-:Y:S05]  /*9610*/  BRA `(.L_x_191) ;  /* 0xffffffb800f87947 */ /* 0x000fea000383ffff */
.L_x_93:
[----:B---3--:R-:W-:-:S07]  /*9620*/  MOV R0, UR21 ;  /* 0x0000001500007c02 */ /* 0x008fce0008000f00 */
.L_x_192:
[----:B---3--:R3:W4:Y:S02]  /*9630*/  SYNCS.PHASECHK.TRANS64.TRYWAIT P0, [R0+URZ+0xb0], R2 ;  /* 0x0000b002000075a7 */ /* 0x00872400080011ff */
[----:B----4-:R-:W-:Y:S05]  /*9640*/  @!P0 NANOSLEEP.SYNCS 0x989680 ;  /* 0x009896800000895d */ /* 0x010fea0003900000 */
[----:B------:R-:W4:Y:S02]  /*9650*/  @!P0 SYNCS.PHASECHK.TRANS64 P0, [R0+URZ+0xb0], R2 ;  /* 0x0000b002000085a7 */ /* 0x000f2400080010ff */
[----:B----4-:R-:W-:Y:S05]  /*9660*/  @!P0 BRA `(.L_x_192) ;  /* 0xfffffffc00f08947 */ /* 0x010fea000383ffff */
[----:B------:R-:W-:Y:S05]  /*9670*/  BRA `(.L_x_193) ;  /* 0xffffffb800e87947 */ /* 0x000fea000383ffff */
.L_x_95:
[----:B-1----:R1:W2:Y:S02]  /*9680*/  SYNCS.PHASECHK.TRANS64.TRYWAIT P0, [R3+URZ+0xd0], R0 ;  /* 0x0000d000030075a7 */ /* 0x0022a400080011ff */
[----:B--2---:R-:W-:Y:S05]  /*9690*/  @!P0 NANOSLEEP.SYNCS 0x989680 ;  /* 0x009896800000895d */ /* 0x004fea0003900000 */
[----:B------:R-:W2:Y:S02]  /*96a0*/  @!P0 SYNCS.PHASECHK.TRANS64 P0, [R3+URZ+0xd0], R0 ;  /* 0x0000d000030085a7 */ /* 0x000ea400080010ff */
[----:B--2---:R-:W-:Y:S05]  /*96b0*/  @!P0 BRA `(.L_x_95) ;  /* 0xfffffffc00f08947 */ /* 0x004fea000383ffff */
[----:B------:R-:W-:Y:S05]  /*96c0*/  BRA `(.L_x_194) ;  /* 0xffffffbc00a87947 */ /* 0x000fea000383ffff */
.L_x_106:
[----:B-1----:R-:W-:Y:S04]  /*96d0*/  MOV R2, UR45 ;  /* 0x0000002d00027c02 */ /* 0x002fe80008000f00 */
[----:B------:R1:W2:Y:S03]  /*96e0*/  SYNCS.PHASECHK.TRANS64.TRYWAIT P1, [R2+URZ+0x80], R3 ;  /* 0x00008003020075a7 */ /* 0x0002a600080211ff */
[----:B--2---:R-:W-:Y:S05]  /*96f0*/  @!P1 NANOSLEEP.SYNCS 0x989680 ;  /* 0x009896800000995d */ /* 0x004fea0003900000 */
[----:B------:R-:W2:Y:S02]  /*9700*/  @!P1 SYNCS.PHASECHK.TRANS64 P1, [R2+URZ+0x80], R3 ;  /* 0x00008003020095a7 */ /* 0x000ea400080210ff */
[----:B--2---:R-:W-:Y:S05]  /*9710*/  @!P1 BRA `(.L_x_106) ;  /* 0xfffffffc00ec9947 */ /* 0x004fea000383ffff */
[----:B------:R-:W-:Y:S05]  /*9720*/  BRA `(.L_x_105) ;  /* 0xffffffcc000c7947 */ /* 0x000fea000383ffff */
.L_x_108:
[----:B-1----:R1:W4:Y:S02]  /*9730*/  SYNCS.PHASECHK.TRANS64.TRYWAIT P0, [R70+URZ+0xf0], R0 ;  /* 0x0000f000460075a7 */ /* 0x00232400080011ff */
[----:B----4-:R-:W-:Y:S05]  /*9740*/  @!P0 NANOSLEEP.SYNCS 0x989680 ;  /* 0x009896800000895d */ /* 0x010fea0003900000 */
[----:B------:R-:W4:Y:S02]  /*9750*/  @!P0 SYNCS.PHASECHK.TRANS64 P0, [R70+URZ+0xf0], R0 ;  /* 0x0000f000460085a7 */ /* 0x000f2400080010ff */
[----:B----4-:R-:W-:Y:S05]  /*9760*/  @!P0 BRA `(.L_x_108) ;  /* 0xfffffffc00f08947 */ /* 0x010fea000383ffff */
[----:B------:R-:W-:Y:S05]  /*9770*/  BRA `(.L_x_107) ;  /* 0xffffffcc00347947 */ /* 0x000fea000383ffff */
.L_x_117:
[----:B-1----:R1:W3:Y:S02]  /*9780*/  SYNCS.PHASECHK.TRANS64.TRYWAIT P0, [R2+URZ+0x80], R0 ;  /* 0x00008000020075a7 */ /* 0x0022e400080011ff */
[----:B---3--:R-:W-:Y:S05]  /*9790*/  @!P0 NANOSLEEP.SYNCS 0x989680 ;  /* 0x009896800000895d */ /* 0x008fea0003900000 */
[----:B------:R-:W3:Y:S02]  /*97a0*/  @!P0 SYNCS.PHASECHK.TRANS64 P0, [R2+URZ+0x80], R0 ;  /* 0x00008000020085a7 */ /* 0x000ee400080010ff */
[----:B---3--:R-:W-:Y:S05]  /*97b0*/  @!P0 BRA `(.L_x_117) ;  /* 0xfffffffc00f08947 */ /* 0x008fea000383ffff */
[----:B------:R-:W-:Y:S05]  /*97c0*/  BRA `(.L_x_116) ;  /* 0xffffffd400507947 */ /* 0x000fea000383ffff */
.L_x_125:
[----:B-1----:R1:W3:Y:S02]  /*97d0*/  SYNCS.PHASECHK.TRANS64.TRYWAIT P0, [R6+URZ+0x80], R5 ;  /* 0x00008005060075a7 */ /* 0x0022e400080011ff */
[----:B---3--:R-:W-:Y:S05]  /*97e0*/  @!P0 NANOSLEEP.SYNCS 0x989680 ;  /* 0x009896800000895d */ /* 0x008fea0003900000 */
[----:B------:R-:W3:Y:S02]  /*97f0*/  @!P0 SYNCS.PHASECHK.TRANS64 P0, [R6+URZ+0x80], R5 ;  /* 0x00008005060085a7 */ /* 0x000ee400080010ff */
[----:B---3--:R-:W-:Y:S05]  /*9800*/  @!P0 BRA `(.L_x_125) ;  /* 0xfffffffc00f08947 */ /* 0x008fea000383ffff */
[----:B------:R-:W-:Y:S05]  /*9810*/  BRA `(.L_x_124) ;  /* 0xffffffdc00947947 */ /* 0x000fea000383ffff */
.L_x_133:
[----:B-1----:R1:W3:Y:S02]  /*9820*/  SYNCS.PHASECHK.TRANS64.TRYWAIT P0, [R0+URZ+0x80], R5 ;  /* 0x00008005000075a7 */ /* 0x0022e400080011ff */
[----:B---3--:R-:W-:Y:S05]  /*9830*/  @!P0 NANOSLEEP.SYNCS 0x989680 ;  /* 0x009896800000895d */ /* 0x008fea0003900000 */
[----:B------:R-:W3:Y:S02]  /*9840*/  @!P0 SYNCS.PHASECHK.TRANS64 P0, [R0+URZ+0x80], R5 ;  /* 0x00008005000085a7 */ /* 0x000ee400080010ff */
[----:B---3--:R-:W-:Y:S05]  /*9850*/  @!P0 BRA `(.L_x_133) ;  /* 0xfffffffc00f08947 */ /* 0x008fea000383ffff */
[----:B------:R-:W-:Y:S05]  /*9860*/  BRA `(.L_x_132) ;  /* 0xffffffe400d47947 */ /* 0x000fea000383ffff */
        .weak           $__internal_0_$__cuda_sm10x_tcgen05_guardrail_trap_col_being_dealloced_not_returned_by_alloc
        .type           $__internal_0_$__cuda_sm10x_tcgen05_guardrail_trap_col_being_dealloced_not_returned_by_alloc,@function
        .size           $__internal_0_$__cuda_sm10x_tcgen05_guardrail_trap_col_being_dealloced_not_returned_by_alloc,($__internal_1_$__cuda_sm10x_tcgen05_guardrail_trap_phase_invalid_during_alloc - $__internal_0_$__cuda_sm10x_tcgen05_guardrail_trap_col_being_dealloced_not_returned_by_alloc)
$__internal_0_$__cuda_sm10x_tcgen05_guardrail_trap_col_being_dealloced_not_returned_by_alloc:
[----:B------:R-:W-:Y:S05]  /*9870*/  BPT.TRAP 0x1 ;  /* 0x000000040000795c */ /* 0x000fea0000300000 */
[----:B------:R-:W-:-:S04]  /*9880*/  HFMA2 R3, -RZ, RZ, 0, 0 ;  /* 0x00000000ff037431 */ /* 0x000fc800000001ff */
[----:B------:R-:W-:Y:S05]  /*9890*/  RET.REL.NODEC R2 `(_ZN7cutlass13device_kernelINS_4gemm6kernel13GemmUniversalIN4cute5tupleIJiiiiEEENS1_10collective13CollectiveMmaINS1_35MainloopSm100TmaUmmaWarpSpecializedILi8ELi2ELi4ENS5_IJNS4_1CILi1EEENSA_ILi2EEESB_EEEEENS5_IJNSA_ILi128EEENSA_ILi64EEENSA_ILi32EEEEEENS_10tfloat32_tENS5_IJlSB_lEEESJ_SK_NS4_8TiledMMAINS4_8MMA_AtomIJNS4_17SM100_MMA_TF32_SSISJ_SJ_fLi128ELi64ELNS4_4UMMA5MajorE0ELSP_0ELNSO_7ScaleInE0ELSQ_0EEEEEENS4_6LayoutINS5_IJSB_SB_SB_EEENS5_IJNSA_ILi0EEESV_SV_EEEEENS5_IJNS4_10UnderscoreESY_SY_EEEEENS4_23SM90_TMA_LOAD_MULTICASTENS4_14ComposedLayoutINS4_7SwizzleILi3ELi4ELi3EEENS4_18smem_ptr_flag_bitsILi32EEENST_INS5_IJNSA_ILi8EEESH_EEENS5_IJSH_SB_EEEEEEEvNS4_8identityENS4_13SM90_TMA_LOADES1B_vS1C_EENS_8epilogue10collective18CollectiveEpilogueINS1F_23Sm100TmaWarpSpecializedILi4ELi2ELi16ELb1ELb0EEEJSI_NS5_IJNST_ISF_SB_EENST_INSA_ILi16EEESB_EEEEESJ_SK_SJ_SK_NS1F_6fusion15FusionCallbacksIS1J_NS1O_17LinearCombinationISJ_fSJ_fLNS_15FloatRoundStyleE2EEESI_S1N_JEEENS4_5SM1004TMEM4LOAD26SM100_TMEM_LOAD_32dp32b16xES1D_NS12_INS13_ILi2ELi4ELi3EEES16_NST_INS5_IJS17_S1L_EEENS5_IJS1L_SB_EEEEEEENS4_39AutoVectorizingCopyWithAssumedAlignmentILi128EEENS4_14SM90_TMA_STOREES22_S24_S24_EEEvvEEEEvNT_6ParamsE) ;  /* 0xffffff6402d87950 */ /* 0x000fea0003c3ffff */
        .weak           $__internal_1_$__cuda_sm10x_tcgen05_guardrail_trap_phase_invalid_during_alloc
        .type           $__internal_1_$__cuda_sm10x_tcgen05_guardrail_trap_phase_invalid_during_alloc,@function
        .size           $__internal_1_$__cuda_sm10x_tcgen05_guardrail_trap_phase_invalid_during_alloc,($__internal_2_$__cuda_sm10x_tcgen05_guardrail_trap_unallocated_columns_being_dealloced - $__internal_1_$__cuda_sm10x_tcgen05_guardrail_trap_phase_invalid_during_alloc)
$__internal_1_$__cuda_sm10x_tcgen05_guardrail_trap_phase_invalid_during_alloc:
[----:B------:R-:W-:Y:S05]  /*98a0*/  BPT.TRAP 0x1 ;  /* 0x000000040000795c */ /* 0x000fea0000300000 */
[----:B------:R-:W-:-:S04]  /*98b0*/  MOV R5, 0x0 ;  /* 0x0000000000057802 */ /* 0x000fc80000000f00 */
[----:B------:R-:W-:Y:S05]  /*98c0*/  RET.REL.NODEC R4 `(_ZN7cutlass13device_kernelINS_4gemm6kernel13GemmUniversalIN4cute5tupleIJiiiiEEENS1_10collective13CollectiveMmaINS1_35MainloopSm100TmaUmmaWarpSpecializedILi8ELi2ELi4ENS5_IJNS4_1CILi1EEENSA_ILi2EEESB_EEEEENS5_IJNSA_ILi128EEENSA_ILi64EEENSA_ILi32EEEEEENS_10tfloat32_tENS5_IJlSB_lEEESJ_SK_NS4_8TiledMMAINS4_8MMA_AtomIJNS4_17SM100_MMA_TF32_SSISJ_SJ_fLi128ELi64ELNS4_4UMMA5MajorE0ELSP_0ELNSO_7ScaleInE0ELSQ_0EEEEEENS4_6LayoutINS5_IJSB_SB_SB_EEENS5_IJNSA_ILi0EEESV_SV_EEEEENS5_IJNS4_10UnderscoreESY_SY_EEEEENS4_23SM90_TMA_LOAD_MULTICASTENS4_14ComposedLayoutINS4_7SwizzleILi3ELi4ELi3EEENS4_18smem_ptr_flag_bitsILi32EEENST_INS5_IJNSA_ILi8EEESH_EEENS5_IJSH_SB_EEEEEEEvNS4_8identityENS4_13SM90_TMA_LOADES1B_vS1C_EENS_8epilogue10collective18CollectiveEpilogueINS1F_23Sm100TmaWarpSpecializedILi4ELi2ELi16ELb1ELb0EEEJSI_NS5_IJNST_ISF_SB_EENST_INSA_ILi16EEESB_EEEEESJ_SK_SJ_SK_NS1F_6fusion15FusionCallbacksIS1J_NS1O_17LinearCombinationISJ_fSJ_fLNS_15FloatRoundStyleE2EEESI_S1N_JEEENS4_5SM1004TMEM4LOAD26SM100_TMEM_LOAD_32dp32b16xES1D_NS12_INS13_ILi2ELi4ELi3EEES16_NST_INS5_IJS17_S1L_EEENS5_IJS1L_SB_EEEEEEENS4_39AutoVectorizingCopyWithAssumedAlignmentILi128EEENS4_14SM90_TMA_STOREES22_S24_S24_EEEvvEEEEvNT_6ParamsE) ;  /* 0xffffff6404cc7950 */ /* 0x000fea0003c3ffff */
        .weak           $__internal_2_$__cuda_sm10x_tcgen05_guardrail_trap_unallocated_columns_being_dealloced
        .type           $__internal_2_$__cuda_sm10x_tcgen05_guardrail_trap_unallocated_columns_being_dealloced,@function
        .size           $__internal_2_$__cuda_sm10x_tcgen05_guardrail_trap_unallocated_columns_being_dealloced,(.L_x_196 - $__internal_2_$__cuda_sm10x_tcgen05_guardrail_trap_unallocated_columns_being_dealloced)
$__internal_2_$__cuda_sm10x_tcgen05_guardrail_trap_unallocated_columns_being_dealloced:
[----:B------:R-:W-:Y:S05]  /*98d0*/  BPT.TRAP 0x1 ;  /* 0x000000040000795c */ /* 0x000fea0000300000 */
[----:B------:R-:W-:-:S04]  /*98e0*/  HFMA2 R3, -RZ, RZ, 0, 0 ;  /* 0x00000000ff037431 */ /* 0x000fc800000001ff */
[----:B------:R-:W-:Y:S05]  /*98f0*/  RET.REL.NODEC R2 `(_ZN7cutlass13device_kernelINS_4gemm6kernel13GemmUniversalIN4cute5tupleIJiiiiEEENS1_10collective13CollectiveMmaINS1_35MainloopSm100TmaUmmaWarpSpecializedILi8ELi2ELi4ENS5_IJNS4_1CILi1EEENSA_ILi2EEESB_EEEEENS5_IJNSA_ILi128EEENSA_ILi64EEENSA_ILi32EEEEEENS_10tfloat32_tENS5_IJlSB_lEEESJ_SK_NS4_8TiledMMAINS4_8MMA_AtomIJNS4_17SM100_MMA_TF32_SSISJ_SJ_fLi128ELi64ELNS4_4UMMA5MajorE0ELSP_0ELNSO_7ScaleInE0ELSQ_0EEEEEENS4_6LayoutINS5_IJSB_SB_SB_EEENS5_IJNSA_ILi0EEESV_SV_EEEEENS5_IJNS4_10UnderscoreESY_SY_EEEEENS4_23SM90_TMA_LOAD_MULTICASTENS4_14ComposedLayoutINS4_7SwizzleILi3ELi4ELi3EEENS4_18smem_ptr_flag_bitsILi32EEENST_INS5_IJNSA_ILi8EEESH_EEENS5_IJSH_SB_EEEEEEEvNS4_8identityENS4_13SM90_TMA_LOADES1B_vS1C_EENS_8epilogue10collective18CollectiveEpilogueINS1F_23Sm100TmaWarpSpecializedILi4ELi2ELi16ELb1ELb0EEEJSI_NS5_IJNST_ISF_SB_EENST_INSA_ILi16EEESB_EEEEESJ_SK_SJ_SK_NS1F_6fusion15FusionCallbacksIS1J_NS1O_17LinearCombinationISJ_fSJ_fLNS_15FloatRoundStyleE2EEESI_S1N_JEEENS4_5SM1004TMEM4LOAD26SM100_TMEM_LOAD_32dp32b16xES1D_NS12_INS13_ILi2ELi4ELi3EEES16_NST_INS5_IJS17_S1L_EEENS5_IJS1L_SB_EEEEEEENS4_39AutoVectorizingCopyWithAssumedAlignmentILi128EEENS4_14SM90_TMA_STOREES22_S24_S24_EEEvvEEEEvNT_6ParamsE) ;  /* 0xffffff6402c07950 */ /* 0x000fea0003c3ffff */
.L_x_195:
[----:B------:R-:W-:-:S00]  /*9900*/  BRA `(.L_x_195) ;  /* 0xfffffffc00fc7947 */ /* 0x000fc0000383ffff */
[----:B------:R-:W-:-:S00]  /*9910*/  NOP ;  /* 0x0000000000007918 */ /* 0x000fc00000000000 */
        /* <DEDUP_REMOVED lines=14> */
.L_x_196:


//--------------------- .nv.global.init           --------------------------
	.section	.nv.global.init,"aw",@progbits
.nv.global.init:
	.type		$str$27,@object
	.size		$str$27,($str$28 - $str$27)
$str$27:
        /*0000*/ 	.byte	0x28, 0x61, 0x64, 0x64, 0x72, 0x65, 0x73, 0x73, 0x20, 0x26, 0x20, 0x6d, 0x61, 0x73, 0x6b, 0x29
        /*0010*/ 	.byte	0x20, 0x3d, 0x3d, 0x20, 0x30, 0x00
	.type		$str$28,@object
	.size		$str$28,($str$26 - $str$28)
$str$28:
        /*0016*/ 	.byte	0x2f, 0x74, 0x6d, 0x70, 0x2f, 0x63, 0x75, 0x74, 0x6c, 0x61, 0x73, 0x73, 0x5f, 0x73, 0x77, 0x65
        /*0026*/ 	.byte	0x65, 0x70, 0x5f, 0x73, 0x72, 0x63, 0x2f, 0x69, 0x6e, 0x63, 0x6c, 0x75, 0x64, 0x65, 0x2f, 0x63
        /*0036*/ 	.byte	0x75, 0x74, 0x65, 0x2f, 0x70, 0x6f, 0x69, 0x6e, 0x74, 0x65, 0x72, 0x5f, 0x66, 0x6c, 0x61, 0x67
        /*0046*/ 	.byte	0x67, 0x65, 0x64, 0x2e, 0x68, 0x70, 0x70, 0x00
	.type		$str$26,@object
	.size		$str$26,($str$25 - $str$26)
$str$26:
        /*004e*/ 	.byte	0x2f, 0x74, 0x6d, 0x70, 0x2f, 0x63, 0x75, 0x74, 0x6c, 0x61, 0x73, 0x73, 0x5f, 0x73, 0x77, 0x65
        /*005e*/ 	.byte	0x65, 0x70, 0x5f, 0x73, 0x72, 0x63, 0x2f, 0x69, 0x6e, 0x63, 0x6c, 0x75, 0x64, 0x65, 0x2f, 0x63
        /*006e*/ 	.byte	0x75, 0x74, 0x65, 0x2f, 0x61, 0x74, 0x6f, 0x6d, 0x2f, 0x63, 0x6f, 0x70, 0x79, 0x5f, 0x74, 0x72
        /*007e*/ 	.byte	0x61, 0x69, 0x74, 0x73, 0x5f, 0x73, 0x6d, 0x31, 0x30, 0x30, 0x2e, 0x68, 0x70, 0x70, 0x00
	.type		$str$25,@object
	.size		$str$25,(__unnamed_1 - $str$25)
$str$25:
        /*008d*/ 	.byte	0x28, 0x28, 0x75, 0x69, 0x6e, 0x74, 0x33, 0x32, 0x5f, 0x74, 0x28, 0x74, 0x68, 0x72, 0x65, 0x61
        /*009d*/ 	.byte	0x64, 0x49, 0x64, 0x78, 0x2e, 0x78, 0x29, 0x20, 0x2f, 0x20, 0x33, 0x32, 0x29, 0x20, 0x25, 0x20
        /*00ad*/ 	.byte	0x34, 0x29, 0x20, 0x3d, 0x3d, 0x20, 0x28, 0x28, 0x28, 0x74, 0x6d, 0x65, 0x6d, 0x5f, 0x61, 0x64
        /*00bd*/ 	.byte	0x64, 0x72, 0x20, 0x3e, 0x3e, 0x20, 0x31, 0x36, 0x29, 0x20, 0x2f, 0x20, 0x33, 0x32, 0x29, 0x20
        /*00cd*/ 	.byte	0x25, 0x20, 0x34, 0x29, 0x00
	.type		__unnamed_1,@object
	.size		__unnamed_1,(__unnamed_2 - __unnamed_1)
__unnamed_1:
        /*00d2*/ 	.byte	0x61, 0x75, 0x74, 0x6f, 0x20, 0x63, 0x75, 0x74, 0x65, 0x3a, 0x3a, 0x61, 0x73, 0x5f, 0x70, 0x6f
        /* <DEDUP_REMOVED lines=24> */
        /*0262*/ 	.byte	0x32, 0x30, 0x34, 0x38, 0x3e, 0x3e, 0x3e, 0x3e, 0x5d, 0x00
	.type		__unnamed_2,@object
	.size		__unnamed_2,(.L_2 - __unnamed_2)
__unnamed_2:
        /* <DEDUP_REMOVED lines=42> */
        /*050c*/ 	.byte	0x3e, 0x5d, 0x00
.L_2:


//--------------------- .nv.shared._ZN7cutlass13device_kernelINS_4gemm6kernel13GemmUniversalIN4cute5tupleIJiiiiEEENS1_10collective13CollectiveMmaINS1_35MainloopSm100TmaUmmaWarpSpecializedILi8ELi2ELi4ENS5_IJNS4_1CILi1EEENSA_ILi2EEESB_EEEEENS5_IJNSA_ILi128EEENSA_ILi64EEENSA_ILi32EEEEEENS_10tfloat32_tENS5_IJlSB_lEEESJ_SK_NS4_8TiledMMAINS4_8MMA_AtomIJNS4_17SM100_MMA_TF32_SSISJ_SJ_fLi128ELi64ELNS4_4UMMA5MajorE0ELSP_0ELNSO_7ScaleInE0ELSQ_0EEEEEENS4_6LayoutINS5_IJSB_SB_SB_EEENS5_IJNSA_ILi0EEESV_SV_EEEEENS5_IJNS4_10UnderscoreESY_SY_EEEEENS4_23SM90_TMA_LOAD_MULTICASTENS4_14ComposedLayoutINS4_7SwizzleILi3ELi4ELi3EEENS4_18smem_ptr_flag_bitsILi32EEENST_INS5_IJNSA_ILi8EEESH_EEENS5_IJSH_SB_EEEEEEEvNS4_8identityENS4_13SM90_TMA_LOADES1B_vS1C_EENS_8epilogue10collective18CollectiveEpilogueINS1F_23Sm100TmaWarpSpecializedILi4ELi2ELi16ELb1ELb0EEEJSI_NS5_IJNST_ISF_SB_EENST_INSA_ILi16EEESB_EEEEESJ_SK_SJ_SK_NS1F_6fusion15FusionCallbacksIS1J_NS1O_17LinearCombinationISJ_fSJ_fLNS_15FloatRoundStyleE2EEESI_S1N_JEEENS4_5SM1004TMEM4LOAD26SM100_TMEM_LOAD_32dp32b16xES1D_NS12_INS13_ILi2ELi4ELi3EEES16_NST_INS5_IJS17_S1L_EEENS5_IJS1L_SB_EEEEEEENS4_39AutoVectorizingCopyWithAssumedAlignmentILi128EEENS4_14SM90_TMA_STOREES22_S24_S24_EEEvvEEEEvNT_6ParamsE --------------------------
	.section	.nv.shared._ZN7cutlass13device_kernelINS_4gemm6kernel13GemmUniversalIN4cute5tupleIJiiiiEEENS1_10collective13CollectiveMmaINS1_35MainloopSm100TmaUmmaWarpSpecializedILi8ELi2ELi4ENS5_IJNS4_1CILi1EEENSA_ILi2EEESB_EEEEENS5_IJNSA_ILi128EEENSA_ILi64EEENSA_ILi32EEEEEENS_10tfloat32_tENS5_IJlSB_lEEESJ_SK_NS4_8TiledMMAINS4_8MMA_AtomIJNS4_17SM100_MMA_TF32_SSISJ_SJ_fLi128ELi64ELNS4_4UMMA5MajorE0ELSP_0ELNSO_7ScaleInE0ELSQ_0EEEEEENS4_6LayoutINS5_IJSB_SB_SB_EEENS5_IJNSA_ILi0EEESV_SV_EEEEENS5_IJNS4_10UnderscoreESY_SY_EEEEENS4_23SM90_TMA_LOAD_MULTICASTENS4_14ComposedLayoutINS4_7SwizzleILi3ELi4ELi3EEENS4_18smem_ptr_flag_bitsILi32EEENST_INS5_IJNSA_ILi8EEESH_EEENS5_IJSH_SB_EEEEEEEvNS4_8identityENS4_13SM90_TMA_LOADES1B_vS1C_EENS_8epilogue10collective18CollectiveEpilogueINS1F_23Sm100TmaWarpSpecializedILi4ELi2ELi16ELb1ELb0EEEJSI_NS5_IJNST_ISF_SB_EENST_INSA_ILi16EEESB_EEEEESJ_SK_SJ_SK_NS1F_6fusion15FusionCallbacksIS1J_NS1O_17LinearCombinationISJ_fSJ_fLNS_15FloatRoundStyleE2EEESI_S1N_JEEENS4_5SM1004TMEM4LOAD26SM100_TMEM_LOAD_32dp32b16xES1D_NS12_INS13_ILi2ELi4ELi3EEES16_NST_INS5_IJS17_S1L_EEENS5_IJS1L_SB_EEEEEEENS4_39AutoVectorizingCopyWithAssumedAlignmentILi128EEENS4_14SM90_TMA_STOREES22_S24_S24_EEEvvEEEEvNT_6ParamsE,"aw",@nobits
	.sectionflags	@""
	.align	16
	.zero		1024


//--------------------- .nv.shared.reserved.0     --------------------------
	.section	.nv.shared.reserved.0,"aw",@nobits
	.weak		__nv_reservedSMEM_offset_0_alias
	.size		__nv_reservedSMEM_offset_0_alias, 0, 64
	.other		__nv_reservedSMEM_offset_0_alias,@"STO_CUDA_RESERVED_SHARED STV_DEFAULT"
__nv_reservedSMEM_offset_0_alias:
	.zero		0
.nv.shared.reserved.0:
	.zero		64
	.weak		__nv_reservedSMEM_tcgen05_partition
	.type		__nv_reservedSMEM_tcgen05_partition,@object
	.size		__nv_reservedSMEM_tcgen05_partition,(.L_0 - __nv_reservedSMEM_tcgen05_partition)
__nv_reservedSMEM_tcgen05_partition:
	.zero		32
.L_0:


//--------------------- .nv.global                --------------------------
	.section	.nv.global,"aw",@nobits
.nv.global:
	.type		_ZN39_INTERNAL_2acce937_4_k_cu_ee5c4879_93574cute1_E,@object
	.size		_ZN39_INTERNAL_2acce937_4_k_cu_ee5c4879_93574cute1_E,(_ZN39_INTERNAL_2acce937_4_k_cu_ee5c4879_93574cuda3std3__45__cpo6cbeginE - _ZN39_INTERNAL_2acce937_4_k_cu_ee5c4879_93574cute1_E)
_ZN39_INTERNAL_2acce937_4_k_cu_ee5c4879_93574cute1_E:
	.zero		1
	.type		_ZN39_INTERNAL_2acce937_4_k_cu_ee5c4879_93574cuda3std3__45__cpo6cbeginE,@object
	.size		_ZN39_INTERNAL_2acce937_4_k_cu_ee5c4879_93574cuda3std3__45__cpo6cbeginE,(_ZN39_INTERNAL_2acce937_4_k_cu_ee5c4879_93574cuda3std3__48in_placeE - _ZN39_INTERNAL_2acce937_4_k_cu_ee5c4879_93574cuda3std3__45__cpo6cbeginE)
_ZN39_INTERNAL_2acce937_4_k_cu_ee5c4879_93574cuda3std3__45__cpo6cbeginE:
	.zero		1
	.type		_ZN39_INTERNAL_2acce937_4_k_cu_ee5c4879_93574cuda3std3__48in_placeE,@object
	.size		_ZN39_INTERNAL_2acce937_4_k_cu_ee5c4879_93574cuda3std3__48in_placeE,(_ZN39_INTERNAL_2acce937_4_k_cu_ee5c4879_93574cuda3std6ranges3__45__cpo9iter_moveE - _ZN39_INTERNAL_2acce937_4_k_cu_ee5c4879_93574cuda3std3__48in_placeE)
_ZN39_INTERNAL_2acce937_4_k_cu_ee5c4879_93574cuda3std3__48in_placeE:
	.zero		1
	.type		_ZN39_INTERNAL_2acce937_4_k_cu_ee5c4879_93574cuda3std6ranges3__45__cpo9iter_moveE,@object
	.size		_ZN39_INTERNAL_2acce937_4_k_cu_ee5c4879_93574cuda3std6ranges3__45__cpo9iter_moveE,(_ZN39_INTERNAL_2acce937_4_k_cu_ee5c4879_93574cuda3std3__45__cpo5beginE - _ZN39_INTERNAL_2acce937_4_k_cu_ee5c4879_93574cuda3std6ranges3__45__cpo9iter_moveE)
_ZN39_INTERNAL_2acce937_4_k_cu_ee5c4879_93574cuda3std6ranges3__45__cpo9iter_moveE:
	.zero		1
	.type		_ZN39_INTERNAL_2acce937_4_k_cu_ee5c4879_93574cuda3std3__45__cpo5beginE,@object
	.size		_ZN39_INTERNAL_2acce937_4_k_cu_ee5c4879_93574cuda3std3__45__cpo5beginE,(_ZN39_INTERNAL_2acce937_4_k_cu_ee5c4879_93574cuda3std3__441_GLOBAL__N__2acce937_4_k_cu_ee5c4879_93576ignoreE - _ZN39_INTERNAL_2acce937_4_k_cu_ee5c4879_93574cuda3std3__45__cpo5beginE)
_ZN39_INTERNAL_2acce937_4_k_cu_ee5c4879_93574cuda3std3__45__cpo5beginE:
	.zero		1
	.type		_ZN39_INTERNAL_2acce937_4_k_cu_ee5c4879_93574cuda3std3__441_GLOBAL__N__2acce937_4_k_cu_ee5c4879_93576ignoreE,@object
	.size		_ZN39_INTERNAL_2acce937_4_k_cu_ee5c4879_93574cuda3std3__441_GLOBAL__N__2acce937_4_k_cu_ee5c4879_93576ignoreE,(_ZN39_INTERNAL_2acce937_4_k_cu_ee5c4879_93574cute7productE - _ZN39_INTERNAL_2acce937_4_k_cu_ee5c4879_93574cuda3std3__441_GLOBAL__N__2acce937_4_k_cu_ee5c4879_93576ignoreE)
_ZN39_INTERNAL_2acce937_4_k_cu_ee5c4879_93574cuda3std3__441_GLOBAL__N__2acce937_4_k_cu_ee5c4879_93576ignoreE:
	.zero		1
	.type		_ZN39_INTERNAL_2acce937_4_k_cu_ee5c4879_93574cute7productE,@object
	.size		_ZN39_INTERNAL_2acce937_4_k_cu_ee5c4879_93574cute7productE,(_ZN39_INTERNAL_2acce937_4_k_cu_ee5c4879_93574cuda3std3__45__cpo3endE - _ZN39_INTERNAL_2acce937_4_k_cu_ee5c4879_93574cute7productE)
_ZN39_INTERNAL_2acce937_4_k_cu_ee5c4879_93574cute7productE:
	.zero		1
	.type		_ZN39_INTERNAL_2acce937_4_k_cu_ee5c4879_93574cuda3std3__45__cpo3endE,@object
	.size		_ZN39_INTERNAL_2acce937_4_k_cu_ee5c4879_93574cuda3std3__45__cpo3endE,(_ZN39_INTERNAL_2acce937_4_k_cu_ee5c4879_93574cuda3std3__419piecewise_constructE - _ZN39_INTERNAL_2acce937_4_k_cu_ee5c4879_93574cuda3std3__45__cpo3endE)
_ZN39_INTERNAL_2acce937_4_k_cu_ee5c4879_93574cuda3std3__45__cpo3endE:
	.zero		1
	.type		_ZN39_INTERNAL_2acce937_4_k_cu_ee5c4879_93574cuda3std3__419piecewise_constructE,@object
	.size		_ZN39_INTERNAL_2acce937_4_k_cu_ee5c4879_93574cuda3std3__419piecewise_constructE,(_ZN39_INTERNAL_2acce937_4_k_cu_ee5c4879_93574cuda3std3__45__cpo4cendE - _ZN39_INTERNAL_2acce937_4_k_cu_ee5c4879_93574cuda3std3__419piecewise_constructE)
_ZN39_INTERNAL_2acce937_4_k_cu_ee5c4879_93574cuda3std3__419piecewise_constructE:
	.zero		1
	.type		_ZN39_INTERNAL_2acce937_4_k_cu_ee5c4879_93574cuda3std3__45__cpo4cendE,@object
	.size		_ZN39_INTERNAL_2acce937_4_k_cu_ee5c4879_93574cuda3std3__45__cpo4cendE,(_ZN39_INTERNAL_2acce937_4_k_cu_ee5c4879_93574cuda3std6ranges3__45__cpo4swapE - _ZN39_INTERNAL_2acce937_4_k_cu_ee5c4879_93574cuda3std3__45__cpo4cendE)
_ZN39_INTERNAL_2acce937_4_k_cu_ee5c4879_93574cuda3std3__45__cpo4cendE:
	.zero		1
	.type		_ZN39_INTERNAL_2acce937_4_k_cu_ee5c4879_93574cuda3std6ranges3__45__cpo4swapE,@object
	.size		_ZN39_INTERNAL_2acce937_4_k_cu_ee5c4879_93574cuda3std6ranges3__45__cpo4swapE,(.L_10 - _ZN39_INTERNAL_2acce937_4_k_cu_ee5c4879_93574cuda3std6ranges3__45__cpo4swapE)
_ZN39_INTERNAL_2acce937_4_k_cu_ee5c4879_93574cuda3std6ranges3__45__cpo4swapE:
	.zero		1
.L_10:


//--------------------- .nv.constant0._ZN7cutlass13device_kernelINS_4gemm6kernel13GemmUniversalIN4cute5tupleIJiiiiEEENS1_10collective13CollectiveMmaINS1_35MainloopSm100TmaUmmaWarpSpecializedILi8ELi2ELi4ENS5_IJNS4_1CILi1EEENSA_ILi2EEESB_EEEEENS5_IJNSA_ILi128EEENSA_ILi64EEENSA_ILi32EEEEEENS_10tfloat32_tENS5_IJlSB_lEEESJ_SK_NS4_8TiledMMAINS4_8MMA_AtomIJNS4_17SM100_MMA_TF32_SSISJ_SJ_fLi128ELi64ELNS4_4UMMA5MajorE0ELSP_0ELNSO_7ScaleInE0ELSQ_0EEEEEENS4_6LayoutINS5_IJSB_SB_SB_EEENS5_IJNSA_ILi0EEESV_SV_EEEEENS5_IJNS4_10UnderscoreESY_SY_EEEEENS4_23SM90_TMA_LOAD_MULTICASTENS4_14ComposedLayoutINS4_7SwizzleILi3ELi4ELi3EEENS4_18smem_ptr_flag_bitsILi32EEENST_INS5_IJNSA_ILi8EEESH_EEENS5_IJSH_SB_EEEEEEEvNS4_8identityENS4_13SM90_TMA_LOADES1B_vS1C_EENS_8epilogue10collective18CollectiveEpilogueINS1F_23Sm100TmaWarpSpecializedILi4ELi2ELi16ELb1ELb0EEEJSI_NS5_IJNST_ISF_SB_EENST_INSA_ILi16EEESB_EEEEESJ_SK_SJ_SK_NS1F_6fusion15FusionCallbacksIS1J_NS1O_17LinearCombinationISJ_fSJ_fLNS_15FloatRoundStyleE2EEESI_S1N_JEEENS4_5SM1004TMEM4LOAD26SM100_TMEM_LOAD_32dp32b16xES1D_NS12_INS13_ILi2ELi4ELi3EEES16_NST_INS5_IJS17_S1L_EEENS5_IJS1L_SB_EEEEEEENS4_39AutoVectorizingCopyWithAssumedAlignmentILi128EEENS4_14SM90_TMA_STOREES22_S24_S24_EEEvvEEEEvNT_6ParamsE --------------------------
	.section	.nv.constant0._ZN7cutlass13device_kernelINS_4gemm6kernel13GemmUniversalIN4cute5tupleIJiiiiEEENS1_10collective13CollectiveMmaINS1_35MainloopSm100TmaUmmaWarpSpecializedILi8ELi2ELi4ENS5_IJNS4_1CILi1EEENSA_ILi2EEESB_EEEEENS5_IJNSA_ILi128EEENSA_ILi64EEENSA_ILi32EEEEEENS_10tfloat32_tENS5_IJlSB_lEEESJ_SK_NS4_8TiledMMAINS4_8MMA_AtomIJNS4_17SM100_MMA_TF32_SSISJ_SJ_fLi128ELi64ELNS4_4UMMA5MajorE0ELSP_0ELNSO_7ScaleInE0ELSQ_0EEEEEENS4_6LayoutINS5_IJSB_SB_SB_EEENS5_IJNSA_ILi0EEESV_SV_EEEEENS5_IJNS4_10UnderscoreESY_SY_EEEEENS4_23SM90_TMA_LOAD_MULTICASTENS4_14ComposedLayoutINS4_7SwizzleILi3ELi4ELi3EEENS4_18smem_ptr_flag_bitsILi32EEENST_INS5_IJNSA_ILi8EEESH_EEENS5_IJSH_SB_EEEEEEEvNS4_8identityENS4_13SM90_TMA_LOADES1B_vS1C_EENS_8epilogue10collective18CollectiveEpilogueINS1F_23Sm100TmaWarpSpecializedILi4ELi2ELi16ELb1ELb0EEEJSI_NS5_IJNST_ISF_SB_EENST_INSA_ILi16EEESB_EEEEESJ_SK_SJ_SK_NS1F_6fusion15FusionCallbacksIS1J_NS1O_17LinearCombinationISJ_fSJ_fLNS_15FloatRoundStyleE2EEESI_S1N_JEEENS4_5SM1004TMEM4LOAD26SM100_TMEM_LOAD_32dp32b16xES1D_NS12_INS13_ILi2ELi4ELi3EEES16_NST_INS5_IJS17_S1L_EEENS5_IJS1L_SB_EEEEEEENS4_39AutoVectorizingCopyWithAssumedAlignmentILi128EEENS4_14SM90_TMA_STOREES22_S24_S24_EEEvvEEEEvNT_6ParamsE,"a",@progbits
	.sectionflags	@""
	.align	4
.nv.constant0._ZN7cutlass13device_kernelINS_4gemm6kernel13GemmUniversalIN4cute5tupleIJiiiiEEENS1_10collective13CollectiveMmaINS1_35MainloopSm100TmaUmmaWarpSpecializedILi8ELi2ELi4ENS5_IJNS4_1CILi1EEENSA_ILi2EEESB_EEEEENS5_IJNSA_ILi128EEENSA_ILi64EEENSA_ILi32EEEEEENS_10tfloat32_tENS5_IJlSB_lEEESJ_SK_NS4_8TiledMMAINS4_8MMA_AtomIJNS4_17SM100_MMA_TF32_SSISJ_SJ_fLi128ELi64ELNS4_4UMMA5MajorE0ELSP_0ELNSO_7ScaleInE0ELSQ_0EEEEEENS4_6LayoutINS5_IJSB_SB_SB_EEENS5_IJNSA_ILi0EEESV_SV_EEEEENS5_IJNS4_10UnderscoreESY_SY_EEEEENS4_23SM90_TMA_LOAD_MULTICASTENS4_14ComposedLayoutINS4_7SwizzleILi3ELi4ELi3EEENS4_18smem_ptr_flag_bitsILi32EEENST_INS5_IJNSA_ILi8EEESH_EEENS5_IJSH_SB_EEEEEEEvNS4_8identityENS4_13SM90_TMA_LOADES1B_vS1C_EENS_8epilogue10collective18CollectiveEpilogueINS1F_23Sm100TmaWarpSpecializedILi4ELi2ELi16ELb1ELb0EEEJSI_NS5_IJNST_ISF_SB_EENST_INSA_ILi16EEESB_EEEEESJ_SK_SJ_SK_NS1F_6fusion15FusionCallbacksIS1J_NS1O_17LinearCombinationISJ_fSJ_fLNS_15FloatRoundStyleE2EEESI_S1N_JEEENS4_5SM1004TMEM4LOAD26SM100_TMEM_LOAD_32dp32b16xES1D_NS12_INS13_ILi2ELi4ELi3EEES16_NST_INS5_IJS17_S1L_EEENS5_IJS1L_SB_EEEEEEENS4_39AutoVectorizingCopyWithAssumedAlignmentILi128EEENS4_14SM90_TMA_STOREES22_S24_S24_EEEvvEEEEvNT_6ParamsE:
	.zero		2944


//--------------------- SYMBOLS --------------------------

	.type		.nv.reservedSmem.offset0,@object
	.size		.nv.reservedSmem.offset0,0x4
	.type		.nv.reservedSmem.cap,@object
	.size		.nv.reservedSmem.cap,0x4
	.type		__assertfail,@function
